//
// Generated by NVIDIA NVVM Compiler
//
// Compiler Build ID: CL-36424714
// Cuda compilation tools, release 13.0, V13.0.88
// Based on NVVM 20.0.0
//

.version 9.0
.target sm_100
.address_size 64

	// .globl	_Z27FINEGRAINED_CONDENSE_KERNELILi1024ELi4ELi256EEvPKiS1_PKfPfS4_iii
// _ZZ27FINEGRAINED_CONDENSE_KERNELILi1024ELi4ELi256EEvPKiS1_PKfPfS4_iiiE2Is has been demoted
// _ZZ27FINEGRAINED_CONDENSE_KERNELILi1024ELi4ELi256EEvPKiS1_PKfPfS4_iiiE2Vs has been demoted
// _ZZ27FINEGRAINED_CONDENSE_KERNELILi1024ELi4ELi256EEvPKiS1_PKfPfS4_iiiE2Bs has been demoted
// _ZZ30FINEGRAINED_CONDENSE_KERNEL_V2ILi32ELi32ELi32EEvPKiS1_PKfPfS4_iiiE2Is has been demoted
// _ZZ30FINEGRAINED_CONDENSE_KERNEL_V2ILi32ELi32ELi32EEvPKiS1_PKfPfS4_iiiE2Vs has been demoted
// _ZZ30FINEGRAINED_CONDENSE_KERNEL_V3ILi32ELi32ELi64EEvPKiS1_PKfPfS4_iiiE2Is has been demoted
// _ZZ30FINEGRAINED_CONDENSE_KERNEL_V3ILi32ELi32ELi64EEvPKiS1_PKfPfS4_iiiE2Vs has been demoted

.visible .entry _Z27FINEGRAINED_CONDENSE_KERNELILi1024ELi4ELi256EEvPKiS1_PKfPfS4_iii(
	.param .u64 .ptr .align 1 _Z27FINEGRAINED_CONDENSE_KERNELILi1024ELi4ELi256EEvPKiS1_PKfPfS4_iii_param_0,
	.param .u64 .ptr .align 1 _Z27FINEGRAINED_CONDENSE_KERNELILi1024ELi4ELi256EEvPKiS1_PKfPfS4_iii_param_1,
	.param .u64 .ptr .align 1 _Z27FINEGRAINED_CONDENSE_KERNELILi1024ELi4ELi256EEvPKiS1_PKfPfS4_iii_param_2,
	.param .u64 .ptr .align 1 _Z27FINEGRAINED_CONDENSE_KERNELILi1024ELi4ELi256EEvPKiS1_PKfPfS4_iii_param_3,
	.param .u64 .ptr .align 1 _Z27FINEGRAINED_CONDENSE_KERNELILi1024ELi4ELi256EEvPKiS1_PKfPfS4_iii_param_4,
	.param .u32 _Z27FINEGRAINED_CONDENSE_KERNELILi1024ELi4ELi256EEvPKiS1_PKfPfS4_iii_param_5,
	.param .u32 _Z27FINEGRAINED_CONDENSE_KERNELILi1024ELi4ELi256EEvPKiS1_PKfPfS4_iii_param_6,
	.param .u32 _Z27FINEGRAINED_CONDENSE_KERNELILi1024ELi4ELi256EEvPKiS1_PKfPfS4_iii_param_7
)
{
	.reg .pred 	%p<41>;
	.reg .b32 	%r<292>;
	.reg .b32 	%f<157>;
	.reg .b64 	%rd<67>;
	// demoted variable
	.shared .align 4 .b8 _ZZ27FINEGRAINED_CONDENSE_KERNELILi1024ELi4ELi256EEvPKiS1_PKfPfS4_iiiE2Is[16];
	// demoted variable
	.shared .align 4 .b8 _ZZ27FINEGRAINED_CONDENSE_KERNELILi1024ELi4ELi256EEvPKiS1_PKfPfS4_iiiE2Vs[16];
	// demoted variable
	.shared .align 4 .b8 _ZZ27FINEGRAINED_CONDENSE_KERNELILi1024ELi4ELi256EEvPKiS1_PKfPfS4_iiiE2Bs[4112];
	ld.param.u64 	%rd6, [_Z27FINEGRAINED_CONDENSE_KERNELILi1024ELi4ELi256EEvPKiS1_PKfPfS4_iii_param_0];
	ld.param.u64 	%rd7, [_Z27FINEGRAINED_CONDENSE_KERNELILi1024ELi4ELi256EEvPKiS1_PKfPfS4_iii_param_1];
	ld.param.u64 	%rd8, [_Z27FINEGRAINED_CONDENSE_KERNELILi1024ELi4ELi256EEvPKiS1_PKfPfS4_iii_param_2];
	ld.param.u64 	%rd9, [_Z27FINEGRAINED_CONDENSE_KERNELILi1024ELi4ELi256EEvPKiS1_PKfPfS4_iii_param_3];
	ld.param.u64 	%rd5, [_Z27FINEGRAINED_CONDENSE_KERNELILi1024ELi4ELi256EEvPKiS1_PKfPfS4_iii_param_4];
	ld.param.u32 	%r81, [_Z27FINEGRAINED_CONDENSE_KERNELILi1024ELi4ELi256EEvPKiS1_PKfPfS4_iii_param_7];
	cvta.to.global.u64 	%rd1, %rd8;
	cvta.to.global.u64 	%rd2, %rd7;
	cvta.to.global.u64 	%rd3, %rd9;
	cvta.to.global.u64 	%rd10, %rd6;
	mov.u32 	%r82, %ctaid.y;
	mov.u32 	%r83, %ctaid.x;
	mov.u32 	%r1, %tid.x;
	mul.wide.u32 	%rd11, %r82, 4;
	add.s64 	%rd12, %rd10, %rd11;
	ld.global.nc.u32 	%r2, [%rd12];
	ld.global.nc.u32 	%r3, [%rd12+4];
	mov.u32 	%r4, %ntid.x;
	shr.u32 	%r5, %r4, 6;
	shr.u32 	%r6, %r1, 6;
	shl.b32 	%r7, %r83, 10;
	sub.s32 	%r84, %r3, %r2;
	add.s32 	%r8, %r84, 3;
	shr.s32 	%r85, %r8, 31;
	shr.u32 	%r86, %r85, 30;
	add.s32 	%r87, %r8, %r86;
	shr.s32 	%r9, %r87, 2;
	setp.lt.s32 	%p1, %r8, 4;
	shl.b32 	%r88, %r1, 2;
	and.b32  	%r10, %r88, 252;
	mul.lo.s32 	%r11, %r81, %r82;
	shl.b32 	%r89, %r6, 2;
	mov.u32 	%r90, _ZZ27FINEGRAINED_CONDENSE_KERNELILi1024ELi4ELi256EEvPKiS1_PKfPfS4_iiiE2Is;
	add.s32 	%r12, %r90, %r89;
	shl.b32 	%r91, %r1, 4;
	and.b32  	%r92, %r91, 1008;
	shl.b32 	%r93, %r6, 10;
	or.b32  	%r94, %r93, %r92;
	mov.u32 	%r95, _ZZ27FINEGRAINED_CONDENSE_KERNELILi1024ELi4ELi256EEvPKiS1_PKfPfS4_iiiE2Bs;
	add.s32 	%r13, %r95, %r94;
	add.s32 	%r14, %r95, %r88;
	mov.f32 	%f150, 0f00000000;
	@%p1 bra 	$L__BB0_15;
	add.s32 	%r15, %r7, %r10;
	add.s32 	%r16, %r6, %r5;
	shl.b32 	%r97, %r5, 2;
	add.s32 	%r17, %r12, %r97;
	add.s32 	%r18, %r16, %r5;
	add.s32 	%r19, %r17, %r97;
	add.s32 	%r20, %r18, %r5;
	add.s32 	%r21, %r19, %r97;
	add.s32 	%r22, %r20, %r5;
	mov.f32 	%f150, 0f00000000;
	mov.b32 	%r284, 0;
$L__BB0_2:
	setp.gt.u32 	%p2, %r1, 3;
	shl.b32 	%r98, %r284, 2;
	add.s32 	%r24, %r98, %r2;
	@%p2 bra 	$L__BB0_8;
	add.s32 	%r285, %r24, %r1;
$L__BB0_4:
	setp.ge.s32 	%p3, %r285, %r3;
	@%p3 bra 	$L__BB0_6;
	mul.wide.s32 	%rd13, %r285, 4;
	add.s64 	%rd14, %rd2, %rd13;
	ld.global.nc.u32 	%r104, [%rd14];
	sub.s32 	%r105, %r285, %r24;
	shl.b32 	%r106, %r105, 2;
	mov.u32 	%r107, _ZZ27FINEGRAINED_CONDENSE_KERNELILi1024ELi4ELi256EEvPKiS1_PKfPfS4_iiiE2Is;
	add.s32 	%r108, %r107, %r106;
	st.shared.u32 	[%r108], %r104;
	add.s64 	%rd15, %rd1, %rd13;
	ld.global.nc.f32 	%f15, [%rd15];
	mov.u32 	%r109, _ZZ27FINEGRAINED_CONDENSE_KERNELILi1024ELi4ELi256EEvPKiS1_PKfPfS4_iiiE2Vs;
	add.s32 	%r110, %r109, %r106;
	st.shared.f32 	[%r110], %f15;
	bra.uni 	$L__BB0_7;
$L__BB0_6:
	sub.s32 	%r99, %r285, %r24;
	shl.b32 	%r100, %r99, 2;
	mov.u32 	%r101, _ZZ27FINEGRAINED_CONDENSE_KERNELILi1024ELi4ELi256EEvPKiS1_PKfPfS4_iiiE2Vs;
	add.s32 	%r102, %r101, %r100;
	mov.b32 	%r103, 0;
	st.shared.u32 	[%r102], %r103;
$L__BB0_7:
	add.s32 	%r285, %r285, %r4;
	add.s32 	%r111, %r24, 4;
	setp.lt.s32 	%p4, %r285, %r111;
	@%p4 bra 	$L__BB0_4;
$L__BB0_8:
	bar.sync 	0;
	sub.s32 	%r112, %r3, %r24;
	min.s32 	%r28, %r112, 4;
	setp.ge.s32 	%p5, %r6, %r28;
	@%p5 bra 	$L__BB0_14;
	ld.shared.u32 	%r113, [%r12];
	mad.lo.s32 	%r114, %r113, %r81, %r15;
	mul.wide.s32 	%rd16, %r114, 4;
	add.s64 	%rd17, %rd3, %rd16;
	ld.global.nc.v4.f32 	{%f16, %f17, %f18, %f19}, [%rd17];
	st.shared.v4.f32 	[%r13], {%f16, %f17, %f18, %f19};
	setp.ge.s32 	%p6, %r16, %r28;
	@%p6 bra 	$L__BB0_14;
	ld.shared.u32 	%r115, [%r17];
	mad.lo.s32 	%r116, %r115, %r81, %r15;
	mul.wide.s32 	%rd18, %r116, 4;
	add.s64 	%rd19, %rd3, %rd18;
	ld.global.nc.v4.f32 	{%f20, %f21, %f22, %f23}, [%rd19];
	shl.b32 	%r117, %r10, 2;
	shl.b32 	%r118, %r16, 10;
	or.b32  	%r119, %r118, %r117;
	mov.u32 	%r120, _ZZ27FINEGRAINED_CONDENSE_KERNELILi1024ELi4ELi256EEvPKiS1_PKfPfS4_iiiE2Bs;
	add.s32 	%r121, %r120, %r119;
	st.shared.v4.f32 	[%r121], {%f20, %f21, %f22, %f23};
	setp.ge.s32 	%p7, %r18, %r28;
	@%p7 bra 	$L__BB0_14;
	ld.shared.u32 	%r122, [%r19];
	mad.lo.s32 	%r123, %r122, %r81, %r15;
	mul.wide.s32 	%rd20, %r123, 4;
	add.s64 	%rd21, %rd3, %rd20;
	ld.global.nc.v4.f32 	{%f24, %f25, %f26, %f27}, [%rd21];
	shl.b32 	%r124, %r10, 2;
	shl.b32 	%r125, %r18, 10;
	or.b32  	%r126, %r125, %r124;
	mov.u32 	%r127, _ZZ27FINEGRAINED_CONDENSE_KERNELILi1024ELi4ELi256EEvPKiS1_PKfPfS4_iiiE2Bs;
	add.s32 	%r128, %r127, %r126;
	st.shared.v4.f32 	[%r128], {%f24, %f25, %f26, %f27};
	setp.ge.s32 	%p8, %r20, %r28;
	@%p8 bra 	$L__BB0_14;
	ld.shared.u32 	%r129, [%r21];
	mad.lo.s32 	%r130, %r129, %r81, %r15;
	mul.wide.s32 	%rd22, %r130, 4;
	add.s64 	%rd23, %rd3, %rd22;
	ld.global.nc.v4.f32 	{%f28, %f29, %f30, %f31}, [%rd23];
	shl.b32 	%r131, %r10, 2;
	shl.b32 	%r132, %r20, 10;
	or.b32  	%r133, %r132, %r131;
	mov.u32 	%r134, _ZZ27FINEGRAINED_CONDENSE_KERNELILi1024ELi4ELi256EEvPKiS1_PKfPfS4_iiiE2Bs;
	add.s32 	%r135, %r134, %r133;
	st.shared.v4.f32 	[%r135], {%f28, %f29, %f30, %f31};
	setp.ge.s32 	%p9, %r22, %r28;
	@%p9 bra 	$L__BB0_14;
	shl.b32 	%r136, %r5, 2;
	add.s32 	%r137, %r21, %r136;
	ld.shared.u32 	%r138, [%r137];
	mad.lo.s32 	%r139, %r138, %r81, %r15;
	mul.wide.s32 	%rd24, %r139, 4;
	add.s64 	%rd25, %rd3, %rd24;
	ld.global.nc.v4.f32 	{%f32, %f33, %f34, %f35}, [%rd25];
	shl.b32 	%r140, %r10, 2;
	shl.b32 	%r141, %r22, 10;
	or.b32  	%r142, %r141, %r140;
	mov.u32 	%r143, _ZZ27FINEGRAINED_CONDENSE_KERNELILi1024ELi4ELi256EEvPKiS1_PKfPfS4_iiiE2Bs;
	add.s32 	%r144, %r143, %r142;
	st.shared.v4.f32 	[%r144], {%f32, %f33, %f34, %f35};
$L__BB0_14:
	bar.sync 	0;
	ld.shared.f32 	%f36, [_ZZ27FINEGRAINED_CONDENSE_KERNELILi1024ELi4ELi256EEvPKiS1_PKfPfS4_iiiE2Vs];
	ld.shared.f32 	%f37, [%r14];
	fma.rn.f32 	%f38, %f36, %f37, %f150;
	ld.shared.f32 	%f39, [_ZZ27FINEGRAINED_CONDENSE_KERNELILi1024ELi4ELi256EEvPKiS1_PKfPfS4_iiiE2Vs+4];
	ld.shared.f32 	%f40, [%r14+1024];
	fma.rn.f32 	%f41, %f39, %f40, %f38;
	ld.shared.f32 	%f42, [_ZZ27FINEGRAINED_CONDENSE_KERNELILi1024ELi4ELi256EEvPKiS1_PKfPfS4_iiiE2Vs+8];
	ld.shared.f32 	%f43, [%r14+2048];
	fma.rn.f32 	%f44, %f42, %f43, %f41;
	ld.shared.f32 	%f45, [_ZZ27FINEGRAINED_CONDENSE_KERNELILi1024ELi4ELi256EEvPKiS1_PKfPfS4_iiiE2Vs+12];
	ld.shared.f32 	%f46, [%r14+3072];
	fma.rn.f32 	%f150, %f45, %f46, %f44;
	add.s32 	%r284, %r284, 1;
	setp.ne.s32 	%p10, %r284, %r9;
	@%p10 bra 	$L__BB0_2;
$L__BB0_15:
	add.s32 	%r145, %r11, %r1;
	add.s32 	%r146, %r145, %r7;
	cvta.to.global.u64 	%rd26, %rd5;
	mul.wide.s32 	%rd27, %r146, 4;
	add.s64 	%rd4, %rd26, %rd27;
	st.global.f32 	[%rd4], %f150;
	mov.f32 	%f152, 0f00000000;
	@%p1 bra 	$L__BB0_30;
	add.s32 	%r148, %r7, %r10;
	add.s32 	%r30, %r148, 256;
	add.s32 	%r31, %r6, %r5;
	shl.b32 	%r149, %r5, 2;
	add.s32 	%r32, %r12, %r149;
	shl.b32 	%r150, %r31, 10;
	shl.b32 	%r151, %r10, 2;
	or.b32  	%r152, %r150, %r151;
	mov.u32 	%r153, _ZZ27FINEGRAINED_CONDENSE_KERNELILi1024ELi4ELi256EEvPKiS1_PKfPfS4_iiiE2Bs;
	add.s32 	%r33, %r153, %r152;
	add.s32 	%r34, %r31, %r5;
	add.s32 	%r35, %r32, %r149;
	add.s32 	%r36, %r34, %r5;
	add.s32 	%r37, %r35, %r149;
	add.s32 	%r38, %r36, %r5;
	mov.f32 	%f152, 0f00000000;
	mov.b32 	%r286, 0;
$L__BB0_17:
	setp.gt.u32 	%p12, %r1, 3;
	shl.b32 	%r154, %r286, 2;
	add.s32 	%r40, %r154, %r2;
	@%p12 bra 	$L__BB0_23;
	add.s32 	%r287, %r40, %r1;
$L__BB0_19:
	setp.lt.s32 	%p13, %r287, %r3;
	@%p13 bra 	$L__BB0_21;
	sub.s32 	%r155, %r287, %r40;
	shl.b32 	%r156, %r155, 2;
	mov.u32 	%r157, _ZZ27FINEGRAINED_CONDENSE_KERNELILi1024ELi4ELi256EEvPKiS1_PKfPfS4_iiiE2Vs;
	add.s32 	%r158, %r157, %r156;
	mov.b32 	%r159, 0;
	st.shared.u32 	[%r158], %r159;
	bra.uni 	$L__BB0_22;
$L__BB0_21:
	mul.wide.s32 	%rd28, %r287, 4;
	add.s64 	%rd29, %rd2, %rd28;
	ld.global.nc.u32 	%r160, [%rd29];
	sub.s32 	%r161, %r287, %r40;
	shl.b32 	%r162, %r161, 2;
	mov.u32 	%r163, _ZZ27FINEGRAINED_CONDENSE_KERNELILi1024ELi4ELi256EEvPKiS1_PKfPfS4_iiiE2Is;
	add.s32 	%r164, %r163, %r162;
	st.shared.u32 	[%r164], %r160;
	add.s64 	%rd30, %rd1, %rd28;
	ld.global.nc.f32 	%f49, [%rd30];
	mov.u32 	%r165, _ZZ27FINEGRAINED_CONDENSE_KERNELILi1024ELi4ELi256EEvPKiS1_PKfPfS4_iiiE2Vs;
	add.s32 	%r166, %r165, %r162;
	st.shared.f32 	[%r166], %f49;
$L__BB0_22:
	add.s32 	%r287, %r287, %r4;
	add.s32 	%r167, %r40, 4;
	setp.lt.s32 	%p14, %r287, %r167;
	@%p14 bra 	$L__BB0_19;
$L__BB0_23:
	bar.sync 	0;
	sub.s32 	%r168, %r3, %r40;
	min.s32 	%r44, %r168, 4;
	setp.ge.s32 	%p15, %r6, %r44;
	@%p15 bra 	$L__BB0_29;
	ld.shared.u32 	%r169, [%r12];
	mad.lo.s32 	%r170, %r169, %r81, %r30;
	mul.wide.s32 	%rd31, %r170, 4;
	add.s64 	%rd32, %rd3, %rd31;
	ld.global.nc.v4.f32 	{%f50, %f51, %f52, %f53}, [%rd32];
	st.shared.v4.f32 	[%r13], {%f50, %f51, %f52, %f53};
	setp.ge.s32 	%p16, %r31, %r44;
	@%p16 bra 	$L__BB0_29;
	ld.shared.u32 	%r171, [%r32];
	mad.lo.s32 	%r172, %r171, %r81, %r30;
	mul.wide.s32 	%rd33, %r172, 4;
	add.s64 	%rd34, %rd3, %rd33;
	ld.global.nc.v4.f32 	{%f54, %f55, %f56, %f57}, [%rd34];
	st.shared.v4.f32 	[%r33], {%f54, %f55, %f56, %f57};
	setp.ge.s32 	%p17, %r34, %r44;
	@%p17 bra 	$L__BB0_29;
	ld.shared.u32 	%r173, [%r35];
	mad.lo.s32 	%r174, %r173, %r81, %r30;
	mul.wide.s32 	%rd35, %r174, 4;
	add.s64 	%rd36, %rd3, %rd35;
	ld.global.nc.v4.f32 	{%f58, %f59, %f60, %f61}, [%rd36];
	shl.b32 	%r175, %r10, 2;
	shl.b32 	%r176, %r34, 10;
	or.b32  	%r177, %r176, %r175;
	mov.u32 	%r178, _ZZ27FINEGRAINED_CONDENSE_KERNELILi1024ELi4ELi256EEvPKiS1_PKfPfS4_iiiE2Bs;
	add.s32 	%r179, %r178, %r177;
	st.shared.v4.f32 	[%r179], {%f58, %f59, %f60, %f61};
	setp.ge.s32 	%p18, %r36, %r44;
	@%p18 bra 	$L__BB0_29;
	ld.shared.u32 	%r180, [%r37];
	mad.lo.s32 	%r181, %r180, %r81, %r30;
	mul.wide.s32 	%rd37, %r181, 4;
	add.s64 	%rd38, %rd3, %rd37;
	ld.global.nc.v4.f32 	{%f62, %f63, %f64, %f65}, [%rd38];
	shl.b32 	%r182, %r10, 2;
	shl.b32 	%r183, %r36, 10;
	or.b32  	%r184, %r183, %r182;
	mov.u32 	%r185, _ZZ27FINEGRAINED_CONDENSE_KERNELILi1024ELi4ELi256EEvPKiS1_PKfPfS4_iiiE2Bs;
	add.s32 	%r186, %r185, %r184;
	st.shared.v4.f32 	[%r186], {%f62, %f63, %f64, %f65};
	setp.ge.s32 	%p19, %r38, %r44;
	@%p19 bra 	$L__BB0_29;
	shl.b32 	%r187, %r5, 2;
	add.s32 	%r188, %r37, %r187;
	ld.shared.u32 	%r189, [%r188];
	mad.lo.s32 	%r190, %r189, %r81, %r30;
	mul.wide.s32 	%rd39, %r190, 4;
	add.s64 	%rd40, %rd3, %rd39;
	ld.global.nc.v4.f32 	{%f66, %f67, %f68, %f69}, [%rd40];
	shl.b32 	%r191, %r10, 2;
	shl.b32 	%r192, %r38, 10;
	or.b32  	%r193, %r192, %r191;
	mov.u32 	%r194, _ZZ27FINEGRAINED_CONDENSE_KERNELILi1024ELi4ELi256EEvPKiS1_PKfPfS4_iiiE2Bs;
	add.s32 	%r195, %r194, %r193;
	st.shared.v4.f32 	[%r195], {%f66, %f67, %f68, %f69};
$L__BB0_29:
	bar.sync 	0;
	ld.shared.f32 	%f70, [_ZZ27FINEGRAINED_CONDENSE_KERNELILi1024ELi4ELi256EEvPKiS1_PKfPfS4_iiiE2Vs];
	ld.shared.f32 	%f71, [%r14];
	fma.rn.f32 	%f72, %f70, %f71, %f152;
	ld.shared.f32 	%f73, [_ZZ27FINEGRAINED_CONDENSE_KERNELILi1024ELi4ELi256EEvPKiS1_PKfPfS4_iiiE2Vs+4];
	ld.shared.f32 	%f74, [%r14+1024];
	fma.rn.f32 	%f75, %f73, %f74, %f72;
	ld.shared.f32 	%f76, [_ZZ27FINEGRAINED_CONDENSE_KERNELILi1024ELi4ELi256EEvPKiS1_PKfPfS4_iiiE2Vs+8];
	ld.shared.f32 	%f77, [%r14+2048];
	fma.rn.f32 	%f78, %f76, %f77, %f75;
	ld.shared.f32 	%f79, [_ZZ27FINEGRAINED_CONDENSE_KERNELILi1024ELi4ELi256EEvPKiS1_PKfPfS4_iiiE2Vs+12];
	ld.shared.f32 	%f80, [%r14+3072];
	fma.rn.f32 	%f152, %f79, %f80, %f78;
	add.s32 	%r286, %r286, 1;
	setp.ne.s32 	%p20, %r286, %r9;
	@%p20 bra 	$L__BB0_17;
$L__BB0_30:
	setp.lt.s32 	%p21, %r8, 4;
	st.global.f32 	[%rd4+1024], %f152;
	mov.f32 	%f154, 0f00000000;
	@%p21 bra 	$L__BB0_45;
	add.s32 	%r197, %r7, %r10;
	add.s32 	%r46, %r197, 512;
	add.s32 	%r47, %r6, %r5;
	shl.b32 	%r198, %r5, 2;
	add.s32 	%r48, %r12, %r198;
	add.s32 	%r49, %r47, %r5;
	add.s32 	%r50, %r48, %r198;
	add.s32 	%r51, %r49, %r5;
	add.s32 	%r52, %r50, %r198;
	add.s32 	%r53, %r51, %r5;
	mov.f32 	%f154, 0f00000000;
	mov.b32 	%r288, 0;
$L__BB0_32:
	setp.gt.u32 	%p22, %r1, 3;
	shl.b32 	%r199, %r288, 2;
	add.s32 	%r55, %r199, %r2;
	@%p22 bra 	$L__BB0_38;
	add.s32 	%r289, %r55, %r1;
$L__BB0_34:
	setp.lt.s32 	%p23, %r289, %r3;
	@%p23 bra 	$L__BB0_36;
	sub.s32 	%r200, %r289, %r55;
	shl.b32 	%r201, %r200, 2;
	mov.u32 	%r202, _ZZ27FINEGRAINED_CONDENSE_KERNELILi1024ELi4ELi256EEvPKiS1_PKfPfS4_iiiE2Vs;
	add.s32 	%r203, %r202, %r201;
	mov.b32 	%r204, 0;
	st.shared.u32 	[%r203], %r204;
	bra.uni 	$L__BB0_37;
$L__BB0_36:
	mul.wide.s32 	%rd41, %r289, 4;
	add.s64 	%rd42, %rd2, %rd41;
	ld.global.nc.u32 	%r205, [%rd42];
	sub.s32 	%r206, %r289, %r55;
	shl.b32 	%r207, %r206, 2;
	mov.u32 	%r208, _ZZ27FINEGRAINED_CONDENSE_KERNELILi1024ELi4ELi256EEvPKiS1_PKfPfS4_iiiE2Is;
	add.s32 	%r209, %r208, %r207;
	st.shared.u32 	[%r209], %r205;
	add.s64 	%rd43, %rd1, %rd41;
	ld.global.nc.f32 	%f83, [%rd43];
	mov.u32 	%r210, _ZZ27FINEGRAINED_CONDENSE_KERNELILi1024ELi4ELi256EEvPKiS1_PKfPfS4_iiiE2Vs;
	add.s32 	%r211, %r210, %r207;
	st.shared.f32 	[%r211], %f83;
$L__BB0_37:
	add.s32 	%r289, %r289, %r4;
	add.s32 	%r212, %r55, 4;
	setp.lt.s32 	%p24, %r289, %r212;
	@%p24 bra 	$L__BB0_34;
$L__BB0_38:
	bar.sync 	0;
	sub.s32 	%r213, %r3, %r55;
	min.s32 	%r59, %r213, 4;
	setp.ge.s32 	%p25, %r6, %r59;
	@%p25 bra 	$L__BB0_44;
	ld.shared.u32 	%r214, [%r12];
	mad.lo.s32 	%r215, %r214, %r81, %r46;
	mul.wide.s32 	%rd44, %r215, 4;
	add.s64 	%rd45, %rd3, %rd44;
	ld.global.nc.v4.f32 	{%f84, %f85, %f86, %f87}, [%rd45];
	st.shared.v4.f32 	[%r13], {%f84, %f85, %f86, %f87};
	setp.ge.s32 	%p26, %r47, %r59;
	@%p26 bra 	$L__BB0_44;
	ld.shared.u32 	%r216, [%r48];
	mad.lo.s32 	%r217, %r216, %r81, %r46;
	mul.wide.s32 	%rd46, %r217, 4;
	add.s64 	%rd47, %rd3, %rd46;
	ld.global.nc.v4.f32 	{%f88, %f89, %f90, %f91}, [%rd47];
	shl.b32 	%r218, %r10, 2;
	shl.b32 	%r219, %r47, 10;
	or.b32  	%r220, %r219, %r218;
	mov.u32 	%r221, _ZZ27FINEGRAINED_CONDENSE_KERNELILi1024ELi4ELi256EEvPKiS1_PKfPfS4_iiiE2Bs;
	add.s32 	%r222, %r221, %r220;
	st.shared.v4.f32 	[%r222], {%f88, %f89, %f90, %f91};
	setp.ge.s32 	%p27, %r49, %r59;
	@%p27 bra 	$L__BB0_44;
	ld.shared.u32 	%r223, [%r50];
	mad.lo.s32 	%r224, %r223, %r81, %r46;
	mul.wide.s32 	%rd48, %r224, 4;
	add.s64 	%rd49, %rd3, %rd48;
	ld.global.nc.v4.f32 	{%f92, %f93, %f94, %f95}, [%rd49];
	shl.b32 	%r225, %r10, 2;
	shl.b32 	%r226, %r49, 10;
	or.b32  	%r227, %r226, %r225;
	mov.u32 	%r228, _ZZ27FINEGRAINED_CONDENSE_KERNELILi1024ELi4ELi256EEvPKiS1_PKfPfS4_iiiE2Bs;
	add.s32 	%r229, %r228, %r227;
	st.shared.v4.f32 	[%r229], {%f92, %f93, %f94, %f95};
	setp.ge.s32 	%p28, %r51, %r59;
	@%p28 bra 	$L__BB0_44;
	ld.shared.u32 	%r230, [%r52];
	mad.lo.s32 	%r231, %r230, %r81, %r46;
	mul.wide.s32 	%rd50, %r231, 4;
	add.s64 	%rd51, %rd3, %rd50;
	ld.global.nc.v4.f32 	{%f96, %f97, %f98, %f99}, [%rd51];
	shl.b32 	%r232, %r10, 2;
	shl.b32 	%r233, %r51, 10;
	or.b32  	%r234, %r233, %r232;
	mov.u32 	%r235, _ZZ27FINEGRAINED_CONDENSE_KERNELILi1024ELi4ELi256EEvPKiS1_PKfPfS4_iiiE2Bs;
	add.s32 	%r236, %r235, %r234;
	st.shared.v4.f32 	[%r236], {%f96, %f97, %f98, %f99};
	setp.ge.s32 	%p29, %r53, %r59;
	@%p29 bra 	$L__BB0_44;
	shl.b32 	%r237, %r5, 2;
	add.s32 	%r238, %r52, %r237;
	ld.shared.u32 	%r239, [%r238];
	mad.lo.s32 	%r240, %r239, %r81, %r46;
	mul.wide.s32 	%rd52, %r240, 4;
	add.s64 	%rd53, %rd3, %rd52;
	ld.global.nc.v4.f32 	{%f100, %f101, %f102, %f103}, [%rd53];
	shl.b32 	%r241, %r10, 2;
	shl.b32 	%r242, %r53, 10;
	or.b32  	%r243, %r242, %r241;
	mov.u32 	%r244, _ZZ27FINEGRAINED_CONDENSE_KERNELILi1024ELi4ELi256EEvPKiS1_PKfPfS4_iiiE2Bs;
	add.s32 	%r245, %r244, %r243;
	st.shared.v4.f32 	[%r245], {%f100, %f101, %f102, %f103};
$L__BB0_44:
	bar.sync 	0;
	ld.shared.f32 	%f104, [_ZZ27FINEGRAINED_CONDENSE_KERNELILi1024ELi4ELi256EEvPKiS1_PKfPfS4_iiiE2Vs];
	ld.shared.f32 	%f105, [%r14];
	fma.rn.f32 	%f106, %f104, %f105, %f154;
	ld.shared.f32 	%f107, [_ZZ27FINEGRAINED_CONDENSE_KERNELILi1024ELi4ELi256EEvPKiS1_PKfPfS4_iiiE2Vs+4];
	ld.shared.f32 	%f108, [%r14+1024];
	fma.rn.f32 	%f109, %f107, %f108, %f106;
	ld.shared.f32 	%f110, [_ZZ27FINEGRAINED_CONDENSE_KERNELILi1024ELi4ELi256EEvPKiS1_PKfPfS4_iiiE2Vs+8];
	ld.shared.f32 	%f111, [%r14+2048];
	fma.rn.f32 	%f112, %f110, %f111, %f109;
	ld.shared.f32 	%f113, [_ZZ27FINEGRAINED_CONDENSE_KERNELILi1024ELi4ELi256EEvPKiS1_PKfPfS4_iiiE2Vs+12];
	ld.shared.f32 	%f114, [%r14+3072];
	fma.rn.f32 	%f154, %f113, %f114, %f112;
	add.s32 	%r288, %r288, 1;
	setp.ne.s32 	%p30, %r288, %r9;
	@%p30 bra 	$L__BB0_32;
$L__BB0_45:
	setp.lt.s32 	%p31, %r8, 4;
	st.global.f32 	[%rd4+2048], %f154;
	mov.f32 	%f156, 0f00000000;
	@%p31 bra 	$L__BB0_60;
	add.s32 	%r247, %r7, %r10;
	add.s32 	%r61, %r247, 768;
	add.s32 	%r62, %r6, %r5;
	shl.b32 	%r248, %r5, 2;
	add.s32 	%r63, %r12, %r248;
	shl.b32 	%r249, %r62, 10;
	shl.b32 	%r250, %r10, 2;
	or.b32  	%r251, %r249, %r250;
	mov.u32 	%r252, _ZZ27FINEGRAINED_CONDENSE_KERNELILi1024ELi4ELi256EEvPKiS1_PKfPfS4_iiiE2Bs;
	add.s32 	%r64, %r252, %r251;
	add.s32 	%r65, %r62, %r5;
	add.s32 	%r66, %r63, %r248;
	shl.b32 	%r253, %r65, 10;
	or.b32  	%r254, %r253, %r250;
	add.s32 	%r67, %r252, %r254;
	add.s32 	%r68, %r65, %r5;
	add.s32 	%r69, %r66, %r248;
	shl.b32 	%r255, %r68, 10;
	or.b32  	%r256, %r255, %r250;
	add.s32 	%r70, %r252, %r256;
	add.s32 	%r71, %r68, %r5;
	add.s32 	%r72, %r69, %r248;
	shl.b32 	%r257, %r71, 10;
	or.b32  	%r258, %r257, %r250;
	add.s32 	%r73, %r252, %r258;
	mov.f32 	%f156, 0f00000000;
	mov.b32 	%r290, 0;
$L__BB0_47:
	setp.gt.u32 	%p32, %r1, 3;
	shl.b32 	%r259, %r290, 2;
	add.s32 	%r75, %r259, %r2;
	@%p32 bra 	$L__BB0_53;
	add.s32 	%r291, %r75, %r1;
$L__BB0_49:
	setp.lt.s32 	%p33, %r291, %r3;
	@%p33 bra 	$L__BB0_51;
	sub.s32 	%r260, %r291, %r75;
	shl.b32 	%r261, %r260, 2;
	mov.u32 	%r262, _ZZ27FINEGRAINED_CONDENSE_KERNELILi1024ELi4ELi256EEvPKiS1_PKfPfS4_iiiE2Vs;
	add.s32 	%r263, %r262, %r261;
	mov.b32 	%r264, 0;
	st.shared.u32 	[%r263], %r264;
	bra.uni 	$L__BB0_52;
$L__BB0_51:
	mul.wide.s32 	%rd54, %r291, 4;
	add.s64 	%rd55, %rd2, %rd54;
	ld.global.nc.u32 	%r265, [%rd55];
	sub.s32 	%r266, %r291, %r75;
	shl.b32 	%r267, %r266, 2;
	mov.u32 	%r268, _ZZ27FINEGRAINED_CONDENSE_KERNELILi1024ELi4ELi256EEvPKiS1_PKfPfS4_iiiE2Is;
	add.s32 	%r269, %r268, %r267;
	st.shared.u32 	[%r269], %r265;
	add.s64 	%rd56, %rd1, %rd54;
	ld.global.nc.f32 	%f117, [%rd56];
	mov.u32 	%r270, _ZZ27FINEGRAINED_CONDENSE_KERNELILi1024ELi4ELi256EEvPKiS1_PKfPfS4_iiiE2Vs;
	add.s32 	%r271, %r270, %r267;
	st.shared.f32 	[%r271], %f117;
$L__BB0_52:
	add.s32 	%r291, %r291, %r4;
	add.s32 	%r272, %r75, 4;
	setp.lt.s32 	%p34, %r291, %r272;
	@%p34 bra 	$L__BB0_49;
$L__BB0_53:
	bar.sync 	0;
	sub.s32 	%r273, %r3, %r75;
	min.s32 	%r79, %r273, 4;
	setp.ge.s32 	%p35, %r6, %r79;
	@%p35 bra 	$L__BB0_59;
	ld.shared.u32 	%r274, [%r12];
	mad.lo.s32 	%r275, %r274, %r81, %r61;
	mul.wide.s32 	%rd57, %r275, 4;
	add.s64 	%rd58, %rd3, %rd57;
	ld.global.nc.v4.f32 	{%f118, %f119, %f120, %f121}, [%rd58];
	st.shared.v4.f32 	[%r13], {%f118, %f119, %f120, %f121};
	setp.ge.s32 	%p36, %r62, %r79;
	@%p36 bra 	$L__BB0_59;
	ld.shared.u32 	%r276, [%r63];
	mad.lo.s32 	%r277, %r276, %r81, %r61;
	mul.wide.s32 	%rd59, %r277, 4;
	add.s64 	%rd60, %rd3, %rd59;
	ld.global.nc.v4.f32 	{%f122, %f123, %f124, %f125}, [%rd60];
	st.shared.v4.f32 	[%r64], {%f122, %f123, %f124, %f125};
	setp.ge.s32 	%p37, %r65, %r79;
	@%p37 bra 	$L__BB0_59;
	ld.shared.u32 	%r278, [%r66];
	mad.lo.s32 	%r279, %r278, %r81, %r61;
	mul.wide.s32 	%rd61, %r279, 4;
	add.s64 	%rd62, %rd3, %rd61;
	ld.global.nc.v4.f32 	{%f126, %f127, %f128, %f129}, [%rd62];
	st.shared.v4.f32 	[%r67], {%f126, %f127, %f128, %f129};
	setp.ge.s32 	%p38, %r68, %r79;
	@%p38 bra 	$L__BB0_59;
	ld.shared.u32 	%r280, [%r69];
	mad.lo.s32 	%r281, %r280, %r81, %r61;
	mul.wide.s32 	%rd63, %r281, 4;
	add.s64 	%rd64, %rd3, %rd63;
	ld.global.nc.v4.f32 	{%f130, %f131, %f132, %f133}, [%rd64];
	st.shared.v4.f32 	[%r70], {%f130, %f131, %f132, %f133};
	setp.ge.s32 	%p39, %r71, %r79;
	@%p39 bra 	$L__BB0_59;
	ld.shared.u32 	%r282, [%r72];
	mad.lo.s32 	%r283, %r282, %r81, %r61;
	mul.wide.s32 	%rd65, %r283, 4;
	add.s64 	%rd66, %rd3, %rd65;
	ld.global.nc.v4.f32 	{%f134, %f135, %f136, %f137}, [%rd66];
	st.shared.v4.f32 	[%r73], {%f134, %f135, %f136, %f137};
$L__BB0_59:
	bar.sync 	0;
	ld.shared.f32 	%f138, [_ZZ27FINEGRAINED_CONDENSE_KERNELILi1024ELi4ELi256EEvPKiS1_PKfPfS4_iiiE2Vs];
	ld.shared.f32 	%f139, [%r14];
	fma.rn.f32 	%f140, %f138, %f139, %f156;
	ld.shared.f32 	%f141, [_ZZ27FINEGRAINED_CONDENSE_KERNELILi1024ELi4ELi256EEvPKiS1_PKfPfS4_iiiE2Vs+4];
	ld.shared.f32 	%f142, [%r14+1024];
	fma.rn.f32 	%f143, %f141, %f142, %f140;
	ld.shared.f32 	%f144, [_ZZ27FINEGRAINED_CONDENSE_KERNELILi1024ELi4ELi256EEvPKiS1_PKfPfS4_iiiE2Vs+8];
	ld.shared.f32 	%f145, [%r14+2048];
	fma.rn.f32 	%f146, %f144, %f145, %f143;
	ld.shared.f32 	%f147, [_ZZ27FINEGRAINED_CONDENSE_KERNELILi1024ELi4ELi256EEvPKiS1_PKfPfS4_iiiE2Vs+12];
	ld.shared.f32 	%f148, [%r14+3072];
	fma.rn.f32 	%f156, %f147, %f148, %f146;
	add.s32 	%r290, %r290, 1;
	setp.ne.s32 	%p40, %r290, %r9;
	@%p40 bra 	$L__BB0_47;
$L__BB0_60:
	st.global.f32 	[%rd4+3072], %f156;
	ret;

}
	// .globl	_Z30FINEGRAINED_CONDENSE_KERNEL_V2ILi32ELi32ELi32EEvPKiS1_PKfPfS4_iii
.visible .entry _Z30FINEGRAINED_CONDENSE_KERNEL_V2ILi32ELi32ELi32EEvPKiS1_PKfPfS4_iii(
	.param .u64 .ptr .align 1 _Z30FINEGRAINED_CONDENSE_KERNEL_V2ILi32ELi32ELi32EEvPKiS1_PKfPfS4_iii_param_0,
	.param .u64 .ptr .align 1 _Z30FINEGRAINED_CONDENSE_KERNEL_V2ILi32ELi32ELi32EEvPKiS1_PKfPfS4_iii_param_1,
	.param .u64 .ptr .align 1 _Z30FINEGRAINED_CONDENSE_KERNEL_V2ILi32ELi32ELi32EEvPKiS1_PKfPfS4_iii_param_2,
	.param .u64 .ptr .align 1 _Z30FINEGRAINED_CONDENSE_KERNEL_V2ILi32ELi32ELi32EEvPKiS1_PKfPfS4_iii_param_3,
	.param .u64 .ptr .align 1 _Z30FINEGRAINED_CONDENSE_KERNEL_V2ILi32ELi32ELi32EEvPKiS1_PKfPfS4_iii_param_4,
	.param .u32 _Z30FINEGRAINED_CONDENSE_KERNEL_V2ILi32ELi32ELi32EEvPKiS1_PKfPfS4_iii_param_5,
	.param .u32 _Z30FINEGRAINED_CONDENSE_KERNEL_V2ILi32ELi32ELi32EEvPKiS1_PKfPfS4_iii_param_6,
	.param .u32 _Z30FINEGRAINED_CONDENSE_KERNEL_V2ILi32ELi32ELi32EEvPKiS1_PKfPfS4_iii_param_7
)
{
	.reg .pred 	%p<4>;
	.reg .b32 	%r<106>;
	.reg .b32 	%f<107>;
	.reg .b64 	%rd<82>;
	// demoted variable
	.shared .align 4 .b8 _ZZ30FINEGRAINED_CONDENSE_KERNEL_V2ILi32ELi32ELi32EEvPKiS1_PKfPfS4_iiiE2Is[4096];
	// demoted variable
	.shared .align 4 .b8 _ZZ30FINEGRAINED_CONDENSE_KERNEL_V2ILi32ELi32ELi32EEvPKiS1_PKfPfS4_iiiE2Vs[4096];
	ld.param.u64 	%rd8, [_Z30FINEGRAINED_CONDENSE_KERNEL_V2ILi32ELi32ELi32EEvPKiS1_PKfPfS4_iii_param_0];
	ld.param.u64 	%rd4, [_Z30FINEGRAINED_CONDENSE_KERNEL_V2ILi32ELi32ELi32EEvPKiS1_PKfPfS4_iii_param_1];
	ld.param.u64 	%rd5, [_Z30FINEGRAINED_CONDENSE_KERNEL_V2ILi32ELi32ELi32EEvPKiS1_PKfPfS4_iii_param_2];
	ld.param.u64 	%rd6, [_Z30FINEGRAINED_CONDENSE_KERNEL_V2ILi32ELi32ELi32EEvPKiS1_PKfPfS4_iii_param_3];
	ld.param.u64 	%rd7, [_Z30FINEGRAINED_CONDENSE_KERNEL_V2ILi32ELi32ELi32EEvPKiS1_PKfPfS4_iii_param_4];
	ld.param.u32 	%r19, [_Z30FINEGRAINED_CONDENSE_KERNEL_V2ILi32ELi32ELi32EEvPKiS1_PKfPfS4_iii_param_7];
	cvta.to.global.u64 	%rd9, %rd8;
	mov.u32 	%r20, %ctaid.y;
	mov.u32 	%r21, %ctaid.x;
	mov.u32 	%r1, %tid.x;
	shr.u32 	%r22, %r1, 5;
	and.b32  	%r2, %r1, 31;
	shl.b32 	%r23, %r20, 5;
	or.b32  	%r3, %r23, %r22;
	mul.wide.u32 	%rd10, %r3, 4;
	add.s64 	%rd11, %rd9, %rd10;
	ld.global.nc.u32 	%r4, [%rd11];
	ld.global.nc.u32 	%r5, [%rd11+4];
	shl.b32 	%r6, %r21, 5;
	sub.s32 	%r24, %r5, %r4;
	add.s32 	%r7, %r24, 31;
	setp.lt.s32 	%p1, %r7, 32;
	mov.f32 	%f106, 0f00000000;
	@%p1 bra 	$L__BB1_5;
	cvta.to.global.u64 	%rd1, %rd6;
	and.b32  	%r25, %r1, 992;
	add.s32 	%r8, %r2, %r6;
	or.b32  	%r26, %r25, %r2;
	shl.b32 	%r27, %r1, 2;
	and.b32  	%r28, %r27, 3968;
	mov.u32 	%r29, _ZZ30FINEGRAINED_CONDENSE_KERNEL_V2ILi32ELi32ELi32EEvPKiS1_PKfPfS4_iiiE2Is;
	add.s32 	%r9, %r29, %r28;
	add.s32 	%r104, %r4, %r2;
	shl.b32 	%r30, %r26, 2;
	mov.u32 	%r31, _ZZ30FINEGRAINED_CONDENSE_KERNEL_V2ILi32ELi32ELi32EEvPKiS1_PKfPfS4_iiiE2Vs;
	add.s32 	%r11, %r31, %r30;
	shl.b32 	%r32, %r2, 2;
	add.s32 	%r12, %r9, %r32;
	add.s32 	%r13, %r31, %r28;
	shr.s32 	%r33, %r7, 31;
	shr.u32 	%r34, %r33, 27;
	add.s32 	%r35, %r7, %r34;
	shr.s32 	%r36, %r35, 5;
	neg.s32 	%r105, %r36;
	cvta.to.global.u64 	%rd2, %rd4;
	cvta.to.global.u64 	%rd3, %rd5;
	mov.f32 	%f106, 0f00000000;
$L__BB1_2:
	setp.ge.s32 	%p2, %r104, %r5;
	mov.f32 	%f105, 0f00000000;
	@%p2 bra 	$L__BB1_4;
	mul.wide.s32 	%rd12, %r104, 4;
	add.s64 	%rd13, %rd2, %rd12;
	ld.global.nc.u32 	%r37, [%rd13];
	st.shared.u32 	[%r12], %r37;
	add.s64 	%rd14, %rd3, %rd12;
	ld.global.nc.f32 	%f105, [%rd14];
$L__BB1_4:
	st.shared.f32 	[%r11], %f105;
	bar.sync 	0;
	ld.shared.u32 	%r38, [%r9];
	ld.shared.f32 	%f9, [%r13];
	mad.lo.s32 	%r39, %r38, %r19, %r8;
	mul.wide.s32 	%rd15, %r39, 4;
	add.s64 	%rd16, %rd1, %rd15;
	ld.global.nc.f32 	%f10, [%rd16];
	fma.rn.f32 	%f11, %f9, %f10, %f106;
	ld.shared.u32 	%r40, [%r9+4];
	ld.shared.f32 	%f12, [%r13+4];
	mad.lo.s32 	%r41, %r40, %r19, %r8;
	mul.wide.s32 	%rd17, %r41, 4;
	add.s64 	%rd18, %rd1, %rd17;
	ld.global.nc.f32 	%f13, [%rd18];
	fma.rn.f32 	%f14, %f12, %f13, %f11;
	ld.shared.u32 	%r42, [%r9+8];
	ld.shared.f32 	%f15, [%r13+8];
	mad.lo.s32 	%r43, %r42, %r19, %r8;
	mul.wide.s32 	%rd19, %r43, 4;
	add.s64 	%rd20, %rd1, %rd19;
	ld.global.nc.f32 	%f16, [%rd20];
	fma.rn.f32 	%f17, %f15, %f16, %f14;
	ld.shared.u32 	%r44, [%r9+12];
	ld.shared.f32 	%f18, [%r13+12];
	mad.lo.s32 	%r45, %r44, %r19, %r8;
	mul.wide.s32 	%rd21, %r45, 4;
	add.s64 	%rd22, %rd1, %rd21;
	ld.global.nc.f32 	%f19, [%rd22];
	fma.rn.f32 	%f20, %f18, %f19, %f17;
	ld.shared.u32 	%r46, [%r9+16];
	ld.shared.f32 	%f21, [%r13+16];
	mad.lo.s32 	%r47, %r46, %r19, %r8;
	mul.wide.s32 	%rd23, %r47, 4;
	add.s64 	%rd24, %rd1, %rd23;
	ld.global.nc.f32 	%f22, [%rd24];
	fma.rn.f32 	%f23, %f21, %f22, %f20;
	ld.shared.u32 	%r48, [%r9+20];
	ld.shared.f32 	%f24, [%r13+20];
	mad.lo.s32 	%r49, %r48, %r19, %r8;
	mul.wide.s32 	%rd25, %r49, 4;
	add.s64 	%rd26, %rd1, %rd25;
	ld.global.nc.f32 	%f25, [%rd26];
	fma.rn.f32 	%f26, %f24, %f25, %f23;
	ld.shared.u32 	%r50, [%r9+24];
	ld.shared.f32 	%f27, [%r13+24];
	mad.lo.s32 	%r51, %r50, %r19, %r8;
	mul.wide.s32 	%rd27, %r51, 4;
	add.s64 	%rd28, %rd1, %rd27;
	ld.global.nc.f32 	%f28, [%rd28];
	fma.rn.f32 	%f29, %f27, %f28, %f26;
	ld.shared.u32 	%r52, [%r9+28];
	ld.shared.f32 	%f30, [%r13+28];
	mad.lo.s32 	%r53, %r52, %r19, %r8;
	mul.wide.s32 	%rd29, %r53, 4;
	add.s64 	%rd30, %rd1, %rd29;
	ld.global.nc.f32 	%f31, [%rd30];
	fma.rn.f32 	%f32, %f30, %f31, %f29;
	ld.shared.u32 	%r54, [%r9+32];
	ld.shared.f32 	%f33, [%r13+32];
	mad.lo.s32 	%r55, %r54, %r19, %r8;
	mul.wide.s32 	%rd31, %r55, 4;
	add.s64 	%rd32, %rd1, %rd31;
	ld.global.nc.f32 	%f34, [%rd32];
	fma.rn.f32 	%f35, %f33, %f34, %f32;
	ld.shared.u32 	%r56, [%r9+36];
	ld.shared.f32 	%f36, [%r13+36];
	mad.lo.s32 	%r57, %r56, %r19, %r8;
	mul.wide.s32 	%rd33, %r57, 4;
	add.s64 	%rd34, %rd1, %rd33;
	ld.global.nc.f32 	%f37, [%rd34];
	fma.rn.f32 	%f38, %f36, %f37, %f35;
	ld.shared.u32 	%r58, [%r9+40];
	ld.shared.f32 	%f39, [%r13+40];
	mad.lo.s32 	%r59, %r58, %r19, %r8;
	mul.wide.s32 	%rd35, %r59, 4;
	add.s64 	%rd36, %rd1, %rd35;
	ld.global.nc.f32 	%f40, [%rd36];
	fma.rn.f32 	%f41, %f39, %f40, %f38;
	ld.shared.u32 	%r60, [%r9+44];
	ld.shared.f32 	%f42, [%r13+44];
	mad.lo.s32 	%r61, %r60, %r19, %r8;
	mul.wide.s32 	%rd37, %r61, 4;
	add.s64 	%rd38, %rd1, %rd37;
	ld.global.nc.f32 	%f43, [%rd38];
	fma.rn.f32 	%f44, %f42, %f43, %f41;
	ld.shared.u32 	%r62, [%r9+48];
	ld.shared.f32 	%f45, [%r13+48];
	mad.lo.s32 	%r63, %r62, %r19, %r8;
	mul.wide.s32 	%rd39, %r63, 4;
	add.s64 	%rd40, %rd1, %rd39;
	ld.global.nc.f32 	%f46, [%rd40];
	fma.rn.f32 	%f47, %f45, %f46, %f44;
	ld.shared.u32 	%r64, [%r9+52];
	ld.shared.f32 	%f48, [%r13+52];
	mad.lo.s32 	%r65, %r64, %r19, %r8;
	mul.wide.s32 	%rd41, %r65, 4;
	add.s64 	%rd42, %rd1, %rd41;
	ld.global.nc.f32 	%f49, [%rd42];
	fma.rn.f32 	%f50, %f48, %f49, %f47;
	ld.shared.u32 	%r66, [%r9+56];
	ld.shared.f32 	%f51, [%r13+56];
	mad.lo.s32 	%r67, %r66, %r19, %r8;
	mul.wide.s32 	%rd43, %r67, 4;
	add.s64 	%rd44, %rd1, %rd43;
	ld.global.nc.f32 	%f52, [%rd44];
	fma.rn.f32 	%f53, %f51, %f52, %f50;
	ld.shared.u32 	%r68, [%r9+60];
	ld.shared.f32 	%f54, [%r13+60];
	mad.lo.s32 	%r69, %r68, %r19, %r8;
	mul.wide.s32 	%rd45, %r69, 4;
	add.s64 	%rd46, %rd1, %rd45;
	ld.global.nc.f32 	%f55, [%rd46];
	fma.rn.f32 	%f56, %f54, %f55, %f53;
	ld.shared.u32 	%r70, [%r9+64];
	ld.shared.f32 	%f57, [%r13+64];
	mad.lo.s32 	%r71, %r70, %r19, %r8;
	mul.wide.s32 	%rd47, %r71, 4;
	add.s64 	%rd48, %rd1, %rd47;
	ld.global.nc.f32 	%f58, [%rd48];
	fma.rn.f32 	%f59, %f57, %f58, %f56;
	ld.shared.u32 	%r72, [%r9+68];
	ld.shared.f32 	%f60, [%r13+68];
	mad.lo.s32 	%r73, %r72, %r19, %r8;
	mul.wide.s32 	%rd49, %r73, 4;
	add.s64 	%rd50, %rd1, %rd49;
	ld.global.nc.f32 	%f61, [%rd50];
	fma.rn.f32 	%f62, %f60, %f61, %f59;
	ld.shared.u32 	%r74, [%r9+72];
	ld.shared.f32 	%f63, [%r13+72];
	mad.lo.s32 	%r75, %r74, %r19, %r8;
	mul.wide.s32 	%rd51, %r75, 4;
	add.s64 	%rd52, %rd1, %rd51;
	ld.global.nc.f32 	%f64, [%rd52];
	fma.rn.f32 	%f65, %f63, %f64, %f62;
	ld.shared.u32 	%r76, [%r9+76];
	ld.shared.f32 	%f66, [%r13+76];
	mad.lo.s32 	%r77, %r76, %r19, %r8;
	mul.wide.s32 	%rd53, %r77, 4;
	add.s64 	%rd54, %rd1, %rd53;
	ld.global.nc.f32 	%f67, [%rd54];
	fma.rn.f32 	%f68, %f66, %f67, %f65;
	ld.shared.u32 	%r78, [%r9+80];
	ld.shared.f32 	%f69, [%r13+80];
	mad.lo.s32 	%r79, %r78, %r19, %r8;
	mul.wide.s32 	%rd55, %r79, 4;
	add.s64 	%rd56, %rd1, %rd55;
	ld.global.nc.f32 	%f70, [%rd56];
	fma.rn.f32 	%f71, %f69, %f70, %f68;
	ld.shared.u32 	%r80, [%r9+84];
	ld.shared.f32 	%f72, [%r13+84];
	mad.lo.s32 	%r81, %r80, %r19, %r8;
	mul.wide.s32 	%rd57, %r81, 4;
	add.s64 	%rd58, %rd1, %rd57;
	ld.global.nc.f32 	%f73, [%rd58];
	fma.rn.f32 	%f74, %f72, %f73, %f71;
	ld.shared.u32 	%r82, [%r9+88];
	ld.shared.f32 	%f75, [%r13+88];
	mad.lo.s32 	%r83, %r82, %r19, %r8;
	mul.wide.s32 	%rd59, %r83, 4;
	add.s64 	%rd60, %rd1, %rd59;
	ld.global.nc.f32 	%f76, [%rd60];
	fma.rn.f32 	%f77, %f75, %f76, %f74;
	ld.shared.u32 	%r84, [%r9+92];
	ld.shared.f32 	%f78, [%r13+92];
	mad.lo.s32 	%r85, %r84, %r19, %r8;
	mul.wide.s32 	%rd61, %r85, 4;
	add.s64 	%rd62, %rd1, %rd61;
	ld.global.nc.f32 	%f79, [%rd62];
	fma.rn.f32 	%f80, %f78, %f79, %f77;
	ld.shared.u32 	%r86, [%r9+96];
	ld.shared.f32 	%f81, [%r13+96];
	mad.lo.s32 	%r87, %r86, %r19, %r8;
	mul.wide.s32 	%rd63, %r87, 4;
	add.s64 	%rd64, %rd1, %rd63;
	ld.global.nc.f32 	%f82, [%rd64];
	fma.rn.f32 	%f83, %f81, %f82, %f80;
	ld.shared.u32 	%r88, [%r9+100];
	ld.shared.f32 	%f84, [%r13+100];
	mad.lo.s32 	%r89, %r88, %r19, %r8;
	mul.wide.s32 	%rd65, %r89, 4;
	add.s64 	%rd66, %rd1, %rd65;
	ld.global.nc.f32 	%f85, [%rd66];
	fma.rn.f32 	%f86, %f84, %f85, %f83;
	ld.shared.u32 	%r90, [%r9+104];
	ld.shared.f32 	%f87, [%r13+104];
	mad.lo.s32 	%r91, %r90, %r19, %r8;
	mul.wide.s32 	%rd67, %r91, 4;
	add.s64 	%rd68, %rd1, %rd67;
	ld.global.nc.f32 	%f88, [%rd68];
	fma.rn.f32 	%f89, %f87, %f88, %f86;
	ld.shared.u32 	%r92, [%r9+108];
	ld.shared.f32 	%f90, [%r13+108];
	mad.lo.s32 	%r93, %r92, %r19, %r8;
	mul.wide.s32 	%rd69, %r93, 4;
	add.s64 	%rd70, %rd1, %rd69;
	ld.global.nc.f32 	%f91, [%rd70];
	fma.rn.f32 	%f92, %f90, %f91, %f89;
	ld.shared.u32 	%r94, [%r9+112];
	ld.shared.f32 	%f93, [%r13+112];
	mad.lo.s32 	%r95, %r94, %r19, %r8;
	mul.wide.s32 	%rd71, %r95, 4;
	add.s64 	%rd72, %rd1, %rd71;
	ld.global.nc.f32 	%f94, [%rd72];
	fma.rn.f32 	%f95, %f93, %f94, %f92;
	ld.shared.u32 	%r96, [%r9+116];
	ld.shared.f32 	%f96, [%r13+116];
	mad.lo.s32 	%r97, %r96, %r19, %r8;
	mul.wide.s32 	%rd73, %r97, 4;
	add.s64 	%rd74, %rd1, %rd73;
	ld.global.nc.f32 	%f97, [%rd74];
	fma.rn.f32 	%f98, %f96, %f97, %f95;
	ld.shared.u32 	%r98, [%r9+120];
	ld.shared.f32 	%f99, [%r13+120];
	mad.lo.s32 	%r99, %r98, %r19, %r8;
	mul.wide.s32 	%rd75, %r99, 4;
	add.s64 	%rd76, %rd1, %rd75;
	ld.global.nc.f32 	%f100, [%rd76];
	fma.rn.f32 	%f101, %f99, %f100, %f98;
	ld.shared.u32 	%r100, [%r9+124];
	ld.shared.f32 	%f102, [%r13+124];
	mad.lo.s32 	%r101, %r100, %r19, %r8;
	mul.wide.s32 	%rd77, %r101, 4;
	add.s64 	%rd78, %rd1, %rd77;
	ld.global.nc.f32 	%f103, [%rd78];
	fma.rn.f32 	%f106, %f102, %f103, %f101;
	add.s32 	%r105, %r105, 1;
	setp.ne.s32 	%p3, %r105, 0;
	add.s32 	%r104, %r104, 32;
	@%p3 bra 	$L__BB1_2;
$L__BB1_5:
	cvta.to.global.u64 	%rd79, %rd7;
	add.s32 	%r102, %r2, %r6;
	mad.lo.s32 	%r103, %r19, %r3, %r102;
	mul.wide.s32 	%rd80, %r103, 4;
	add.s64 	%rd81, %rd79, %rd80;
	st.global.f32 	[%rd81], %f106;
	ret;

}
	// .globl	_Z30FINEGRAINED_CONDENSE_KERNEL_V3ILi32ELi32ELi64EEvPKiS1_PKfPfS4_iii
.visible .entry _Z30FINEGRAINED_CONDENSE_KERNEL_V3ILi32ELi32ELi64EEvPKiS1_PKfPfS4_iii(
	.param .u64 .ptr .align 1 _Z30FINEGRAINED_CONDENSE_KERNEL_V3ILi32ELi32ELi64EEvPKiS1_PKfPfS4_iii_param_0,
	.param .u64 .ptr .align 1 _Z30FINEGRAINED_CONDENSE_KERNEL_V3ILi32ELi32ELi64EEvPKiS1_PKfPfS4_iii_param_1,
	.param .u64 .ptr .align 1 _Z30FINEGRAINED_CONDENSE_KERNEL_V3ILi32ELi32ELi64EEvPKiS1_PKfPfS4_iii_param_2,
	.param .u64 .ptr .align 1 _Z30FINEGRAINED_CONDENSE_KERNEL_V3ILi32ELi32ELi64EEvPKiS1_PKfPfS4_iii_param_3,
	.param .u64 .ptr .align 1 _Z30FINEGRAINED_CONDENSE_KERNEL_V3ILi32ELi32ELi64EEvPKiS1_PKfPfS4_iii_param_4,
	.param .u32 _Z30FINEGRAINED_CONDENSE_KERNEL_V3ILi32ELi32ELi64EEvPKiS1_PKfPfS4_iii_param_5,
	.param .u32 _Z30FINEGRAINED_CONDENSE_KERNEL_V3ILi32ELi32ELi64EEvPKiS1_PKfPfS4_iii_param_6,
	.param .u32 _Z30FINEGRAINED_CONDENSE_KERNEL_V3ILi32ELi32ELi64EEvPKiS1_PKfPfS4_iii_param_7
)
{
	.reg .pred 	%p<7>;
	.reg .b32 	%r<116>;
	.reg .b32 	%f<104>;
	.reg .b64 	%rd<84>;
	// demoted variable
	.shared .align 4 .b8 _ZZ30FINEGRAINED_CONDENSE_KERNEL_V3ILi32ELi32ELi64EEvPKiS1_PKfPfS4_iiiE2Is[4096];
	// demoted variable
	.shared .align 4 .b8 _ZZ30FINEGRAINED_CONDENSE_KERNEL_V3ILi32ELi32ELi64EEvPKiS1_PKfPfS4_iiiE2Vs[4096];
	ld.param.u64 	%rd8, [_Z30FINEGRAINED_CONDENSE_KERNEL_V3ILi32ELi32ELi64EEvPKiS1_PKfPfS4_iii_param_1];
	ld.param.u64 	%rd9, [_Z30FINEGRAINED_CONDENSE_KERNEL_V3ILi32ELi32ELi64EEvPKiS1_PKfPfS4_iii_param_2];
	ld.param.u64 	%rd10, [_Z30FINEGRAINED_CONDENSE_KERNEL_V3ILi32ELi32ELi64EEvPKiS1_PKfPfS4_iii_param_3];
	ld.param.u32 	%r27, [_Z30FINEGRAINED_CONDENSE_KERNEL_V3ILi32ELi32ELi64EEvPKiS1_PKfPfS4_iii_param_7];
	cvta.to.global.u64 	%rd1, %rd9;
	cvta.to.global.u64 	%rd2, %rd8;
	cvta.to.global.u64 	%rd3, %rd10;
	mov.u32 	%r28, %ctaid.y;
	mov.u32 	%r29, %ctaid.x;
	mov.u32 	%r30, %tid.x;
	and.b32  	%r1, %r30, 63;
	shl.b32 	%r31, %r29, 6;
	mov.u32 	%r32, %ntid.x;
	shr.u32 	%r2, %r32, 6;
	shr.u32 	%r111, %r30, 6;
	shl.b32 	%r4, %r28, 5;
	or.b32  	%r5, %r1, %r31;
$L__BB2_1:
	ld.param.u64 	%rd82, [_Z30FINEGRAINED_CONDENSE_KERNEL_V3ILi32ELi32ELi64EEvPKiS1_PKfPfS4_iii_param_0];
	add.s32 	%r7, %r111, %r4;
	cvta.to.global.u64 	%rd11, %rd82;
	mul.wide.u32 	%rd12, %r7, 4;
	add.s64 	%rd13, %rd11, %rd12;
	ld.global.nc.u32 	%r8, [%rd13];
	ld.global.nc.u32 	%r9, [%rd13+4];
	sub.s32 	%r33, %r9, %r8;
	add.s32 	%r10, %r33, 31;
	setp.lt.s32 	%p1, %r10, 32;
	mov.f32 	%f103, 0f00000000;
	@%p1 bra 	$L__BB2_10;
	mov.u32 	%r35, _ZZ30FINEGRAINED_CONDENSE_KERNEL_V3ILi32ELi32ELi64EEvPKiS1_PKfPfS4_iiiE2Is;
	shl.b32 	%r36, %r111, 7;
	add.s32 	%r11, %r35, %r36;
	mov.u32 	%r37, _ZZ30FINEGRAINED_CONDENSE_KERNEL_V3ILi32ELi32ELi64EEvPKiS1_PKfPfS4_iiiE2Vs;
	add.s32 	%r12, %r37, %r36;
	shl.b32 	%r38, %r1, 2;
	add.s32 	%r13, %r12, %r38;
	add.s32 	%r14, %r11, %r38;
	shr.s32 	%r39, %r10, 31;
	shr.u32 	%r40, %r39, 27;
	add.s32 	%r41, %r10, %r40;
	shr.s32 	%r15, %r41, 5;
	mov.f32 	%f103, 0f00000000;
	mov.b32 	%r112, 0;
$L__BB2_3:
	setp.gt.u32 	%p2, %r1, 31;
	shl.b32 	%r42, %r112, 5;
	add.s32 	%r17, %r42, %r8;
	@%p2 bra 	$L__BB2_9;
	add.s32 	%r115, %r17, %r1;
	mov.u32 	%r113, %r14;
	mov.u32 	%r114, %r13;
$L__BB2_5:
	mul.wide.s32 	%rd14, %r115, 4;
	add.s64 	%rd4, %rd1, %rd14;
	add.s64 	%rd5, %rd2, %rd14;
	setp.ge.s32 	%p3, %r115, %r9;
	@%p3 bra 	$L__BB2_7;
	ld.global.nc.u32 	%r44, [%rd5];
	st.shared.u32 	[%r113], %r44;
	ld.global.nc.f32 	%f6, [%rd4];
	st.shared.f32 	[%r114], %f6;
	bra.uni 	$L__BB2_8;
$L__BB2_7:
	mov.b32 	%r43, 0;
	st.shared.u32 	[%r114], %r43;
$L__BB2_8:
	add.s32 	%r45, %r115, 32;
	add.s32 	%r114, %r114, 256;
	add.s32 	%r113, %r113, 256;
	setp.lt.s32 	%p4, %r45, %r17;
	add.s32 	%r115, %r115, 64;
	@%p4 bra 	$L__BB2_5;
$L__BB2_9:
	bar.sync 	0;
	ld.shared.u32 	%r46, [%r11];
	ld.shared.f32 	%f7, [%r12];
	mad.lo.s32 	%r47, %r46, %r27, %r5;
	mul.wide.s32 	%rd15, %r47, 4;
	add.s64 	%rd16, %rd3, %rd15;
	ld.global.nc.f32 	%f8, [%rd16];
	fma.rn.f32 	%f9, %f7, %f8, %f103;
	ld.shared.u32 	%r48, [%r11+4];
	ld.shared.f32 	%f10, [%r12+4];
	mad.lo.s32 	%r49, %r48, %r27, %r5;
	mul.wide.s32 	%rd17, %r49, 4;
	add.s64 	%rd18, %rd3, %rd17;
	ld.global.nc.f32 	%f11, [%rd18];
	fma.rn.f32 	%f12, %f10, %f11, %f9;
	ld.shared.u32 	%r50, [%r11+8];
	ld.shared.f32 	%f13, [%r12+8];
	mad.lo.s32 	%r51, %r50, %r27, %r5;
	mul.wide.s32 	%rd19, %r51, 4;
	add.s64 	%rd20, %rd3, %rd19;
	ld.global.nc.f32 	%f14, [%rd20];
	fma.rn.f32 	%f15, %f13, %f14, %f12;
	ld.shared.u32 	%r52, [%r11+12];
	ld.shared.f32 	%f16, [%r12+12];
	mad.lo.s32 	%r53, %r52, %r27, %r5;
	mul.wide.s32 	%rd21, %r53, 4;
	add.s64 	%rd22, %rd3, %rd21;
	ld.global.nc.f32 	%f17, [%rd22];
	fma.rn.f32 	%f18, %f16, %f17, %f15;
	ld.shared.u32 	%r54, [%r11+16];
	ld.shared.f32 	%f19, [%r12+16];
	mad.lo.s32 	%r55, %r54, %r27, %r5;
	mul.wide.s32 	%rd23, %r55, 4;
	add.s64 	%rd24, %rd3, %rd23;
	ld.global.nc.f32 	%f20, [%rd24];
	fma.rn.f32 	%f21, %f19, %f20, %f18;
	ld.shared.u32 	%r56, [%r11+20];
	ld.shared.f32 	%f22, [%r12+20];
	mad.lo.s32 	%r57, %r56, %r27, %r5;
	mul.wide.s32 	%rd25, %r57, 4;
	add.s64 	%rd26, %rd3, %rd25;
	ld.global.nc.f32 	%f23, [%rd26];
	fma.rn.f32 	%f24, %f22, %f23, %f21;
	ld.shared.u32 	%r58, [%r11+24];
	ld.shared.f32 	%f25, [%r12+24];
	mad.lo.s32 	%r59, %r58, %r27, %r5;
	mul.wide.s32 	%rd27, %r59, 4;
	add.s64 	%rd28, %rd3, %rd27;
	ld.global.nc.f32 	%f26, [%rd28];
	fma.rn.f32 	%f27, %f25, %f26, %f24;
	ld.shared.u32 	%r60, [%r11+28];
	ld.shared.f32 	%f28, [%r12+28];
	mad.lo.s32 	%r61, %r60, %r27, %r5;
	mul.wide.s32 	%rd29, %r61, 4;
	add.s64 	%rd30, %rd3, %rd29;
	ld.global.nc.f32 	%f29, [%rd30];
	fma.rn.f32 	%f30, %f28, %f29, %f27;
	ld.shared.u32 	%r62, [%r11+32];
	ld.shared.f32 	%f31, [%r12+32];
	mad.lo.s32 	%r63, %r62, %r27, %r5;
	mul.wide.s32 	%rd31, %r63, 4;
	add.s64 	%rd32, %rd3, %rd31;
	ld.global.nc.f32 	%f32, [%rd32];
	fma.rn.f32 	%f33, %f31, %f32, %f30;
	ld.shared.u32 	%r64, [%r11+36];
	ld.shared.f32 	%f34, [%r12+36];
	mad.lo.s32 	%r65, %r64, %r27, %r5;
	mul.wide.s32 	%rd33, %r65, 4;
	add.s64 	%rd34, %rd3, %rd33;
	ld.global.nc.f32 	%f35, [%rd34];
	fma.rn.f32 	%f36, %f34, %f35, %f33;
	ld.shared.u32 	%r66, [%r11+40];
	ld.shared.f32 	%f37, [%r12+40];
	mad.lo.s32 	%r67, %r66, %r27, %r5;
	mul.wide.s32 	%rd35, %r67, 4;
	add.s64 	%rd36, %rd3, %rd35;
	ld.global.nc.f32 	%f38, [%rd36];
	fma.rn.f32 	%f39, %f37, %f38, %f36;
	ld.shared.u32 	%r68, [%r11+44];
	ld.shared.f32 	%f40, [%r12+44];
	mad.lo.s32 	%r69, %r68, %r27, %r5;
	mul.wide.s32 	%rd37, %r69, 4;
	add.s64 	%rd38, %rd3, %rd37;
	ld.global.nc.f32 	%f41, [%rd38];
	fma.rn.f32 	%f42, %f40, %f41, %f39;
	ld.shared.u32 	%r70, [%r11+48];
	ld.shared.f32 	%f43, [%r12+48];
	mad.lo.s32 	%r71, %r70, %r27, %r5;
	mul.wide.s32 	%rd39, %r71, 4;
	add.s64 	%rd40, %rd3, %rd39;
	ld.global.nc.f32 	%f44, [%rd40];
	fma.rn.f32 	%f45, %f43, %f44, %f42;
	ld.shared.u32 	%r72, [%r11+52];
	ld.shared.f32 	%f46, [%r12+52];
	mad.lo.s32 	%r73, %r72, %r27, %r5;
	mul.wide.s32 	%rd41, %r73, 4;
	add.s64 	%rd42, %rd3, %rd41;
	ld.global.nc.f32 	%f47, [%rd42];
	fma.rn.f32 	%f48, %f46, %f47, %f45;
	ld.shared.u32 	%r74, [%r11+56];
	ld.shared.f32 	%f49, [%r12+56];
	mad.lo.s32 	%r75, %r74, %r27, %r5;
	mul.wide.s32 	%rd43, %r75, 4;
	add.s64 	%rd44, %rd3, %rd43;
	ld.global.nc.f32 	%f50, [%rd44];
	fma.rn.f32 	%f51, %f49, %f50, %f48;
	ld.shared.u32 	%r76, [%r11+60];
	ld.shared.f32 	%f52, [%r12+60];
	mad.lo.s32 	%r77, %r76, %r27, %r5;
	mul.wide.s32 	%rd45, %r77, 4;
	add.s64 	%rd46, %rd3, %rd45;
	ld.global.nc.f32 	%f53, [%rd46];
	fma.rn.f32 	%f54, %f52, %f53, %f51;
	ld.shared.u32 	%r78, [%r11+64];
	ld.shared.f32 	%f55, [%r12+64];
	mad.lo.s32 	%r79, %r78, %r27, %r5;
	mul.wide.s32 	%rd47, %r79, 4;
	add.s64 	%rd48, %rd3, %rd47;
	ld.global.nc.f32 	%f56, [%rd48];
	fma.rn.f32 	%f57, %f55, %f56, %f54;
	ld.shared.u32 	%r80, [%r11+68];
	ld.shared.f32 	%f58, [%r12+68];
	mad.lo.s32 	%r81, %r80, %r27, %r5;
	mul.wide.s32 	%rd49, %r81, 4;
	add.s64 	%rd50, %rd3, %rd49;
	ld.global.nc.f32 	%f59, [%rd50];
	fma.rn.f32 	%f60, %f58, %f59, %f57;
	ld.shared.u32 	%r82, [%r11+72];
	ld.shared.f32 	%f61, [%r12+72];
	mad.lo.s32 	%r83, %r82, %r27, %r5;
	mul.wide.s32 	%rd51, %r83, 4;
	add.s64 	%rd52, %rd3, %rd51;
	ld.global.nc.f32 	%f62, [%rd52];
	fma.rn.f32 	%f63, %f61, %f62, %f60;
	ld.shared.u32 	%r84, [%r11+76];
	ld.shared.f32 	%f64, [%r12+76];
	mad.lo.s32 	%r85, %r84, %r27, %r5;
	mul.wide.s32 	%rd53, %r85, 4;
	add.s64 	%rd54, %rd3, %rd53;
	ld.global.nc.f32 	%f65, [%rd54];
	fma.rn.f32 	%f66, %f64, %f65, %f63;
	ld.shared.u32 	%r86, [%r11+80];
	ld.shared.f32 	%f67, [%r12+80];
	mad.lo.s32 	%r87, %r86, %r27, %r5;
	mul.wide.s32 	%rd55, %r87, 4;
	add.s64 	%rd56, %rd3, %rd55;
	ld.global.nc.f32 	%f68, [%rd56];
	fma.rn.f32 	%f69, %f67, %f68, %f66;
	ld.shared.u32 	%r88, [%r11+84];
	ld.shared.f32 	%f70, [%r12+84];
	mad.lo.s32 	%r89, %r88, %r27, %r5;
	mul.wide.s32 	%rd57, %r89, 4;
	add.s64 	%rd58, %rd3, %rd57;
	ld.global.nc.f32 	%f71, [%rd58];
	fma.rn.f32 	%f72, %f70, %f71, %f69;
	ld.shared.u32 	%r90, [%r11+88];
	ld.shared.f32 	%f73, [%r12+88];
	mad.lo.s32 	%r91, %r90, %r27, %r5;
	mul.wide.s32 	%rd59, %r91, 4;
	add.s64 	%rd60, %rd3, %rd59;
	ld.global.nc.f32 	%f74, [%rd60];
	fma.rn.f32 	%f75, %f73, %f74, %f72;
	ld.shared.u32 	%r92, [%r11+92];
	ld.shared.f32 	%f76, [%r12+92];
	mad.lo.s32 	%r93, %r92, %r27, %r5;
	mul.wide.s32 	%rd61, %r93, 4;
	add.s64 	%rd62, %rd3, %rd61;
	ld.global.nc.f32 	%f77, [%rd62];
	fma.rn.f32 	%f78, %f76, %f77, %f75;
	ld.shared.u32 	%r94, [%r11+96];
	ld.shared.f32 	%f79, [%r12+96];
	mad.lo.s32 	%r95, %r94, %r27, %r5;
	mul.wide.s32 	%rd63, %r95, 4;
	add.s64 	%rd64, %rd3, %rd63;
	ld.global.nc.f32 	%f80, [%rd64];
	fma.rn.f32 	%f81, %f79, %f80, %f78;
	ld.shared.u32 	%r96, [%r11+100];
	ld.shared.f32 	%f82, [%r12+100];
	mad.lo.s32 	%r97, %r96, %r27, %r5;
	mul.wide.s32 	%rd65, %r97, 4;
	add.s64 	%rd66, %rd3, %rd65;
	ld.global.nc.f32 	%f83, [%rd66];
	fma.rn.f32 	%f84, %f82, %f83, %f81;
	ld.shared.u32 	%r98, [%r11+104];
	ld.shared.f32 	%f85, [%r12+104];
	mad.lo.s32 	%r99, %r98, %r27, %r5;
	mul.wide.s32 	%rd67, %r99, 4;
	add.s64 	%rd68, %rd3, %rd67;
	ld.global.nc.f32 	%f86, [%rd68];
	fma.rn.f32 	%f87, %f85, %f86, %f84;
	ld.shared.u32 	%r100, [%r11+108];
	ld.shared.f32 	%f88, [%r12+108];
	mad.lo.s32 	%r101, %r100, %r27, %r5;
	mul.wide.s32 	%rd69, %r101, 4;
	add.s64 	%rd70, %rd3, %rd69;
	ld.global.nc.f32 	%f89, [%rd70];
	fma.rn.f32 	%f90, %f88, %f89, %f87;
	ld.shared.u32 	%r102, [%r11+112];
	ld.shared.f32 	%f91, [%r12+112];
	mad.lo.s32 	%r103, %r102, %r27, %r5;
	mul.wide.s32 	%rd71, %r103, 4;
	add.s64 	%rd72, %rd3, %rd71;
	ld.global.nc.f32 	%f92, [%rd72];
	fma.rn.f32 	%f93, %f91, %f92, %f90;
	ld.shared.u32 	%r104, [%r11+116];
	ld.shared.f32 	%f94, [%r12+116];
	mad.lo.s32 	%r105, %r104, %r27, %r5;
	mul.wide.s32 	%rd73, %r105, 4;
	add.s64 	%rd74, %rd3, %rd73;
	ld.global.nc.f32 	%f95, [%rd74];
	fma.rn.f32 	%f96, %f94, %f95, %f93;
	ld.shared.u32 	%r106, [%r11+120];
	ld.shared.f32 	%f97, [%r12+120];
	mad.lo.s32 	%r107, %r106, %r27, %r5;
	mul.wide.s32 	%rd75, %r107, 4;
	add.s64 	%rd76, %rd3, %rd75;
	ld.global.nc.f32 	%f98, [%rd76];
	fma.rn.f32 	%f99, %f97, %f98, %f96;
	ld.shared.u32 	%r108, [%r11+124];
	ld.shared.f32 	%f100, [%r12+124];
	mad.lo.s32 	%r109, %r108, %r27, %r5;
	mul.wide.s32 	%rd77, %r109, 4;
	add.s64 	%rd78, %rd3, %rd77;
	ld.global.nc.f32 	%f101, [%rd78];
	fma.rn.f32 	%f103, %f100, %f101, %f99;
	add.s32 	%r112, %r112, 1;
	setp.ne.s32 	%p5, %r112, %r15;
	@%p5 bra 	$L__BB2_3;
$L__BB2_10:
	ld.param.u64 	%rd83, [_Z30FINEGRAINED_CONDENSE_KERNEL_V3ILi32ELi32ELi64EEvPKiS1_PKfPfS4_iii_param_4];
	mad.lo.s32 	%r110, %r7, %r27, %r5;
	cvta.to.global.u64 	%rd79, %rd83;
	mul.wide.s32 	%rd80, %r110, 4;
	add.s64 	%rd81, %rd79, %rd80;
	st.global.f32 	[%rd81], %f103;
	add.s32 	%r111, %r111, %r2;
	setp.lt.u32 	%p6, %r111, 32;
	@%p6 bra 	$L__BB2_1;
	ret;

}


// ===== COMPILED SASS (sm_100) =====

	.target	sm_100

	.elftype	@"ET_EXEC"


//--------------------- .note.nv.tkinfo           --------------------------
	.section	.note.nv.tkinfo,"",@"SHT_NOTE"
	.sectionflags	@"SHF_NOTE_NV_TKINFO"
	.tkinfo
        /*0018*/ 	.word	0x00000002
        /*0030*/ 	.string	""
        /*0030*/ 	.string	"ptxas"
        /*0030*/ 	.string	"Cuda compilation tools, release 13.0, V13.0.88"
        /*0030*/ 	.string	"Build cuda_13.0.r13.0/compiler.36424714_0"
        /*0030*/ 	.string	"-arch sm_100 -m 64 "



//--------------------- .note.nv.cuinfo           --------------------------
	.section	.note.nv.cuinfo,"",@"SHT_NOTE"
	.sectionflags	@"SHF_NOTE_NV_CUINFO"
        /*0018*/ 	.short	0x0002
        /*001a*/ 	.short	0x0064
        /*001c*/ 	.short	0x0082
	.zero		2


//--------------------- .nv.info                  --------------------------
	.section	.nv.info,"",@"SHT_CUDA_INFO"
	.align	4


	//----- nvinfo : EIATTR_REGCOUNT
	.align		4
        /*0000*/ 	.byte	0x04, 0x2f
        /*0002*/ 	.short	(.L_1 - .L_0)
	.align		4
.L_0:
        /*0004*/ 	.word	index@(_Z27FINEGRAINED_CONDENSE_KERNELILi1024ELi4ELi256EEvPKiS1_PKfPfS4_iii)
        /*0008*/ 	.word	0x00000028


	//----- nvinfo : EIATTR_FRAME_SIZE
	.align		4
.L_1:
        /*000c*/ 	.byte	0x04, 0x11
        /*000e*/ 	.short	(.L_3 - .L_2)
	.align		4
.L_2:
        /*0010*/ 	.word	index@(_Z27FINEGRAINED_CONDENSE_KERNELILi1024ELi4ELi256EEvPKiS1_PKfPfS4_iii)
        /*0014*/ 	.word	0x00000000


	//----- nvinfo : EIATTR_REGCOUNT
	.align		4
.L_3:
        /*0018*/ 	.byte	0x04, 0x2f
        /*001a*/ 	.short	(.L_5 - .L_4)
	.align		4
.L_4:
        /*001c*/ 	.word	index@(_Z30FINEGRAINED_CONDENSE_KERNEL_V2ILi32ELi32ELi32EEvPKiS1_PKfPfS4_iii)
        /*0020*/ 	.word	0x00000020


	//----- nvinfo : EIATTR_FRAME_SIZE
	.align		4
.L_5:
        /*0024*/ 	.byte	0x04, 0x11
        /*0026*/ 	.short	(.L_7 - .L_6)
	.align		4
.L_6:
        /*0028*/ 	.word	index@(_Z30FINEGRAINED_CONDENSE_KERNEL_V2ILi32ELi32ELi32EEvPKiS1_PKfPfS4_iii)
        /*002c*/ 	.word	0x00000000


	//----- nvinfo : EIATTR_REGCOUNT
	.align		4
.L_7:
        /*0030*/ 	.byte	0x04, 0x2f
        /*0032*/ 	.short	(.L_9 - .L_8)
	.align		4
.L_8:
        /*0034*/ 	.word	index@(_Z30FINEGRAINED_CONDENSE_KERNEL_V3ILi32ELi32ELi64EEvPKiS1_PKfPfS4_iii)
        /*0038*/ 	.word	0x00000020


	//----- nvinfo : EIATTR_FRAME_SIZE
	.align		4
.L_9:
        /*003c*/ 	.byte	0x04, 0x11
        /*003e*/ 	.short	(.L_11 - .L_10)
	.align		4
.L_10:
        /*0040*/ 	.word	index@(_Z30FINEGRAINED_CONDENSE_KERNEL_V3ILi32ELi32ELi64EEvPKiS1_PKfPfS4_iii)
        /*0044*/ 	.word	0x00000000


	//----- nvinfo : EIATTR_MIN_STACK_SIZE
	.align		4
.L_11:
        /*0048*/ 	.byte	0x04, 0x12
        /*004a*/ 	.short	(.L_13 - .L_12)
	.align		4
.L_12:
        /*004c*/ 	.word	index@(_Z30FINEGRAINED_CONDENSE_KERNEL_V3ILi32ELi32ELi64EEvPKiS1_PKfPfS4_iii)
        /*0050*/ 	.word	0x00000000


	//----- nvinfo : EIATTR_MIN_STACK_SIZE
	.align		4
.L_13:
        /*0054*/ 	.byte	0x04, 0x12
        /*0056*/ 	.short	(.L_15 - .L_14)
	.align		4
.L_14:
        /*0058*/ 	.word	index@(_Z30FINEGRAINED_CONDENSE_KERNEL_V2ILi32ELi32ELi32EEvPKiS1_PKfPfS4_iii)
        /*005c*/ 	.word	0x00000000


	//----- nvinfo : EIATTR_MIN_STACK_SIZE
	.align		4
.L_15:
        /*0060*/ 	.byte	0x04, 0x12
        /*0062*/ 	.short	(.L_17 - .L_16)
	.align		4
.L_16:
        /*0064*/ 	.word	index@(_Z27FINEGRAINED_CONDENSE_KERNELILi1024ELi4ELi256EEvPKiS1_PKfPfS4_iii)
        /*0068*/ 	.word	0x00000000
.L_17:


//--------------------- .nv.compat                --------------------------
	.section	.nv.compat,"",@"SHT_CUDA_COMPAT_INFO"
	.align	4
        /*0000*/ 	.byte	0x02, 0x09, 0x00, 0x00, 0x02, 0x02, 0x01, 0x00, 0x02, 0x05, 0x05, 0x00, 0x03, 0x07, 0x01, 0x01
        /*0010*/ 	.byte	0x02, 0x03, 0x00, 0x00, 0x02, 0x06, 0x01, 0x00, 0x04, 0x0b, 0x08, 0x00, 0x09, 0x00, 0x00, 0x00
        /*0020*/ 	.byte	0x00, 0x00, 0x00, 0x00


//--------------------- .nv.info._Z30FINEGRAINED_CONDENSE_KERNEL_V3ILi32ELi32ELi64EEvPKiS1_PKfPfS4_iii --------------------------
	.section	.nv.info._Z30FINEGRAINED_CONDENSE_KERNEL_V3ILi32ELi32ELi64EEvPKiS1_PKfPfS4_iii,"",@"SHT_CUDA_INFO"
	.sectionflags	@""
	.align	4


	//----- nvinfo : EIATTR_CUDA_API_VERSION
	.align		4
        /*0000*/ 	.byte	0x04, 0x37
        /*0002*/ 	.short	(.L_19 - .L_18)
.L_18:
        /*0004*/ 	.word	0x00000082


	//----- nvinfo : EIATTR_KPARAM_INFO
	.align		4
.L_19:
        /*0008*/ 	.byte	0x04, 0x17
        /*000a*/ 	.short	(.L_21 - .L_20)
.L_20:
        /*000c*/ 	.word	0x00000000
        /*0010*/ 	.short	0x0007
        /*0012*/ 	.short	0x0030
        /*0014*/ 	.byte	0x00, 0xf0, 0x11, 0x00


	//----- nvinfo : EIATTR_KPARAM_INFO
	.align		4
.L_21:
        /*0018*/ 	.byte	0x04, 0x17
        /*001a*/ 	.short	(.L_23 - .L_22)
.L_22:
        /*001c*/ 	.word	0x00000000
        /*0020*/ 	.short	0x0006
        /*0022*/ 	.short	0x002c
        /*0024*/ 	.byte	0x00, 0xf0, 0x11, 0x00


	//----- nvinfo : EIATTR_KPARAM_INFO
	.align		4
.L_23:
        /*0028*/ 	.byte	0x04, 0x17
        /*002a*/ 	.short	(.L_25 - .L_24)
.L_24:
        /*002c*/ 	.word	0x00000000
        /*0030*/ 	.short	0x0005
        /*0032*/ 	.short	0x0028
        /*0034*/ 	.byte	0x00, 0xf0, 0x11, 0x00


	//----- nvinfo : EIATTR_KPARAM_INFO
	.align		4
.L_25:
        /*0038*/ 	.byte	0x04, 0x17
        /*003a*/ 	.short	(.L_27 - .L_26)
.L_26:
        /*003c*/ 	.word	0x00000000
        /*0040*/ 	.short	0x0004
        /*0042*/ 	.short	0x0020
        /*0044*/ 	.byte	0x00, 0xf5, 0x21, 0x00


	//----- nvinfo : EIATTR_KPARAM_INFO
	.align		4
.L_27:
        /*0048*/ 	.byte	0x04, 0x17
        /*004a*/ 	.short	(.L_29 - .L_28)
.L_28:
        /*004c*/ 	.word	0x00000000
        /*0050*/ 	.short	0x0003
        /*0052*/ 	.short	0x0018
        /*0054*/ 	.byte	0x00, 0xf5, 0x21, 0x00


	//----- nvinfo : EIATTR_KPARAM_INFO
	.align		4
.L_29:
        /*0058*/ 	.byte	0x04, 0x17
        /*005a*/ 	.short	(.L_31 - .L_30)
.L_30:
        /*005c*/ 	.word	0x00000000
        /*0060*/ 	.short	0x0002
        /*0062*/ 	.short	0x0010
        /*0064*/ 	.byte	0x00, 0xf5, 0x21, 0x00


	//----- nvinfo : EIATTR_KPARAM_INFO
	.align		4
.L_31:
        /*0068*/ 	.byte	0x04, 0x17
        /*006a*/ 	.short	(.L_33 - .L_32)
.L_32:
        /*006c*/ 	.word	0x00000000
        /*0070*/ 	.short	0x0001
        /*0072*/ 	.short	0x0008
        /*0074*/ 	.byte	0x00, 0xf5, 0x21, 0x00


	//----- nvinfo : EIATTR_KPARAM_INFO
	.align		4
.L_33:
        /*0078*/ 	.byte	0x04, 0x17
        /*007a*/ 	.short	(.L_35 - .L_34)
.L_34:
        /*007c*/ 	.word	0x00000000
        /*0080*/ 	.short	0x0000
        /*0082*/ 	.short	0x0000
        /*0084*/ 	.byte	0x00, 0xf5, 0x21, 0x00


	//----- nvinfo : EIATTR_SPARSE_MMA_MASK
	.align		4
.L_35:
        /*0088*/ 	.byte	0x03, 0x50
        /*008a*/ 	.short	0x0000


	//----- nvinfo : EIATTR_MAXREG_COUNT
	.align		4
        /*008c*/ 	.byte	0x03, 0x1b
        /*008e*/ 	.short	0x00ff


	//----- nvinfo : EIATTR_NUM_BARRIERS
	.align		4
        /*0090*/ 	.byte	0x02, 0x4c
        /*0092*/ 	.byte	0x01
	.zero		1


	//----- nvinfo : EIATTR_MERCURY_ISA_VERSION
	.align		4
        /*0094*/ 	.byte	0x03, 0x5f
        /*0096*/ 	.short	0x0101


	//----- nvinfo : EIATTR_VRC_CTA_INIT_COUNT
	.align		4
        /*0098*/ 	.byte	0x02, 0x4a
	.zero		1
	.zero		1


	//----- nvinfo : EIATTR_EXIT_INSTR_OFFSETS
	.align		4
        /*009c*/ 	.byte	0x04, 0x1c
        /*009e*/ 	.short	(.L_37 - .L_36)


	//   ....[0]....
.L_36:
        /*00a0*/ 	.word	0x00000d50


	//----- nvinfo : EIATTR_CRS_STACK_SIZE
	.align		4
.L_37:
        /*00a4*/ 	.byte	0x04, 0x1e
        /*00a6*/ 	.short	(.L_39 - .L_38)
.L_38:
        /*00a8*/ 	.word	0x00000000


	//----- nvinfo : EIATTR_CBANK_PARAM_SIZE
	.align		4
.L_39:
        /*00ac*/ 	.byte	0x03, 0x19
        /*00ae*/ 	.short	0x0034


	//----- nvinfo : EIATTR_PARAM_CBANK
	.align		4
        /*00b0*/ 	.byte	0x04, 0x0a
        /*00b2*/ 	.short	(.L_41 - .L_40)
	.align		4
.L_40:
        /*00b4*/ 	.word	index@(.nv.constant0._Z30FINEGRAINED_CONDENSE_KERNEL_V3ILi32ELi32ELi64EEvPKiS1_PKfPfS4_iii)
        /*00b8*/ 	.short	0x0380
        /*00ba*/ 	.short	0x0034


	//----- nvinfo : EIATTR_SW_WAR
	.align		4
.L_41:
        /*00bc*/ 	.byte	0x04, 0x36
        /*00be*/ 	.short	(.L_43 - .L_42)
.L_42:
        /*00c0*/ 	.word	0x00000008
.L_43:


//--------------------- .nv.info._Z30FINEGRAINED_CONDENSE_KERNEL_V2ILi32ELi32ELi32EEvPKiS1_PKfPfS4_iii --------------------------
	.section	.nv.info._Z30FINEGRAINED_CONDENSE_KERNEL_V2ILi32ELi32ELi32EEvPKiS1_PKfPfS4_iii,"",@"SHT_CUDA_INFO"
	.sectionflags	@""
	.align	4


	//----- nvinfo : EIATTR_CUDA_API_VERSION
	.align		4
        /*0000*/ 	.byte	0x04, 0x37
        /*0002*/ 	.short	(.L_45 - .L_44)
.L_44:
        /*0004*/ 	.word	0x00000082


	//----- nvinfo : EIATTR_KPARAM_INFO
	.align		4
.L_45:
        /*0008*/ 	.byte	0x04, 0x17
        /*000a*/ 	.short	(.L_47 - .L_46)
.L_46:
        /*000c*/ 	.word	0x00000000
        /*0010*/ 	.short	0x0007
        /*0012*/ 	.short	0x0030
        /*0014*/ 	.byte	0x00, 0xf0, 0x11, 0x00


	//----- nvinfo : EIATTR_KPARAM_INFO
	.align		4
.L_47:
        /*0018*/ 	.byte	0x04, 0x17
        /*001a*/ 	.short	(.L_49 - .L_48)
.L_48:
        /*001c*/ 	.word	0x00000000
        /*0020*/ 	.short	0x0006
        /*0022*/ 	.short	0x002c
        /*0024*/ 	.byte	0x00, 0xf0, 0x11, 0x00


	//----- nvinfo : EIATTR_KPARAM_INFO
	.align		4
.L_49:
        /*0028*/ 	.byte	0x04, 0x17
        /*002a*/ 	.short	(.L_51 - .L_50)
.L_50:
        /*002c*/ 	.word	0x00000000
        /*0030*/ 	.short	0x0005
        /*0032*/ 	.short	0x0028
        /*0034*/ 	.byte	0x00, 0xf0, 0x11, 0x00


	//----- nvinfo : EIATTR_KPARAM_INFO
	.align		4
.L_51:
        /*0038*/ 	.byte	0x04, 0x17
        /*003a*/ 	.short	(.L_53 - .L_52)
.L_52:
        /*003c*/ 	.word	0x00000000
        /*0040*/ 	.short	0x0004
        /*0042*/ 	.short	0x0020
        /*0044*/ 	.byte	0x00, 0xf5, 0x21, 0x00


	//----- nvinfo : EIATTR_KPARAM_INFO
	.align		4
.L_53:
        /*0048*/ 	.byte	0x04, 0x17
        /*004a*/ 	.short	(.L_55 - .L_54)
.L_54:
        /*004c*/ 	.word	0x00000000
        /*0050*/ 	.short	0x0003
        /*0052*/ 	.short	0x0018
        /*0054*/ 	.byte	0x00, 0xf5, 0x21, 0x00


	//----- nvinfo : EIATTR_KPARAM_INFO
	.align		4
.L_55:
        /*0058*/ 	.byte	0x04, 0x17
        /*005a*/ 	.short	(.L_57 - .L_56)
.L_56:
        /*005c*/ 	.word	0x00000000
        /*0060*/ 	.short	0x0002
        /*0062*/ 	.short	0x0010
        /*0064*/ 	.byte	0x00, 0xf5, 0x21, 0x00


	//----- nvinfo : EIATTR_KPARAM_INFO
	.align		4
.L_57:
        /*0068*/ 	.byte	0x04, 0x17
        /*006a*/ 	.short	(.L_59 - .L_58)
.L_58:
        /*006c*/ 	.word	0x00000000
        /*0070*/ 	.short	0x0001
        /*0072*/ 	.short	0x0008
        /*0074*/ 	.byte	0x00, 0xf5, 0x21, 0x00


	//----- nvinfo : EIATTR_KPARAM_INFO
	.align		4
.L_59:
        /*0078*/ 	.byte	0x04, 0x17
        /*007a*/ 	.short	(.L_61 - .L_60)
.L_60:
        /*007c*/ 	.word	0x00000000
        /*0080*/ 	.short	0x0000
        /*0082*/ 	.short	0x0000
        /*0084*/ 	.byte	0x00, 0xf5, 0x21, 0x00


	//----- nvinfo : EIATTR_SPARSE_MMA_MASK
	.align		4
.L_61:
        /*0088*/ 	.byte	0x03, 0x50
        /*008a*/ 	.short	0x0000


	//----- nvinfo : EIATTR_MAXREG_COUNT
	.align		4
        /*008c*/ 	.byte	0x03, 0x1b
        /*008e*/ 	.short	0x00ff


	//----- nvinfo : EIATTR_NUM_BARRIERS
	.align		4
        /*0090*/ 	.byte	0x02, 0x4c
        /*0092*/ 	.byte	0x01
	.zero		1


	//----- nvinfo : EIATTR_MERCURY_ISA_VERSION
	.align		4
        /*0094*/ 	.byte	0x03, 0x5f
        /*0096*/ 	.short	0x0101


	//----- nvinfo : EIATTR_VRC_CTA_INIT_COUNT
	.align		4
        /*0098*/ 	.byte	0x02, 0x4a
	.zero		1
	.zero		1


	//----- nvinfo : EIATTR_EXIT_INSTR_OFFSETS
	.align		4
        /*009c*/ 	.byte	0x04, 0x1c
        /*009e*/ 	.short	(.L_63 - .L_62)


	//   ....[0]....
.L_62:
        /*00a0*/ 	.word	0x00000cd0


	//----- nvinfo : EIATTR_CRS_STACK_SIZE
	.align		4
.L_63:
        /*00a4*/ 	.byte	0x04, 0x1e
        /*00a6*/ 	.short	(.L_65 - .L_64)
.L_64:
        /*00a8*/ 	.word	0x00000000


	//----- nvinfo : EIATTR_CBANK_PARAM_SIZE
	.align		4
.L_65:
        /*00ac*/ 	.byte	0x03, 0x19
        /*00ae*/ 	.short	0x0034


	//----- nvinfo : EIATTR_PARAM_CBANK
	.align		4
        /*00b0*/ 	.byte	0x04, 0x0a
        /*00b2*/ 	.short	(.L_67 - .L_66)
	.align		4
.L_66:
        /*00b4*/ 	.word	index@(.nv.constant0._Z30FINEGRAINED_CONDENSE_KERNEL_V2ILi32ELi32ELi32EEvPKiS1_PKfPfS4_iii)
        /*00b8*/ 	.short	0x0380
        /*00ba*/ 	.short	0x0034


	//----- nvinfo : EIATTR_SW_WAR
	.align		4
.L_67:
        /*00bc*/ 	.byte	0x04, 0x36
        /*00be*/ 	.short	(.L_69 - .L_68)
.L_68:
        /*00c0*/ 	.word	0x00000008
.L_69:


//--------------------- .nv.info._Z27FINEGRAINED_CONDENSE_KERNELILi1024ELi4ELi256EEvPKiS1_PKfPfS4_iii --------------------------
	.section	.nv.info._Z27FINEGRAINED_CONDENSE_KERNELILi1024ELi4ELi256EEvPKiS1_PKfPfS4_iii,"",@"SHT_CUDA_INFO"
	.sectionflags	@""
	.align	4


	//----- nvinfo : EIATTR_CUDA_API_VERSION
	.align		4
        /*0000*/ 	.byte	0x04, 0x37
        /*0002*/ 	.short	(.L_71 - .L_70)
.L_70:
        /*0004*/ 	.word	0x00000082


	//----- nvinfo : EIATTR_KPARAM_INFO
	.align		4
.L_71:
        /*0008*/ 	.byte	0x04, 0x17
        /*000a*/ 	.short	(.L_73 - .L_72)
.L_72:
        /*000c*/ 	.word	0x00000000
        /*0010*/ 	.short	0x0007
        /*0012*/ 	.short	0x0030
        /*0014*/ 	.byte	0x00, 0xf0, 0x11, 0x00


	//----- nvinfo : EIATTR_KPARAM_INFO
	.align		4
.L_73:
        /*0018*/ 	.byte	0x04, 0x17
        /*001a*/ 	.short	(.L_75 - .L_74)
.L_74:
        /*001c*/ 	.word	0x00000000
        /*0020*/ 	.short	0x0006
        /*0022*/ 	.short	0x002c
        /*0024*/ 	.byte	0x00, 0xf0, 0x11, 0x00


	//----- nvinfo : EIATTR_KPARAM_INFO
	.align		4
.L_75:
        /*0028*/ 	.byte	0x04, 0x17
        /*002a*/ 	.short	(.L_77 - .L_76)
.L_76:
        /*002c*/ 	.word	0x00000000
        /*0030*/ 	.short	0x0005
        /*0032*/ 	.short	0x0028
        /*0034*/ 	.byte	0x00, 0xf0, 0x11, 0x00


	//----- nvinfo : EIATTR_KPARAM_INFO
	.align		4
.L_77:
        /*0038*/ 	.byte	0x04, 0x17
        /*003a*/ 	.short	(.L_79 - .L_78)
.L_78:
        /*003c*/ 	.word	0x00000000
        /*0040*/ 	.short	0x0004
        /*0042*/ 	.short	0x0020
        /*0044*/ 	.byte	0x00, 0xf5, 0x21, 0x00


	//----- nvinfo : EIATTR_KPARAM_INFO
	.align		4
.L_79:
        /*0048*/ 	.byte	0x04, 0x17
        /*004a*/ 	.short	(.L_81 - .L_80)
.L_80:
        /*004c*/ 	.word	0x00000000
        /*0050*/ 	.short	0x0003
        /*0052*/ 	.short	0x0018
        /*0054*/ 	.byte	0x00, 0xf5, 0x21, 0x00


	//----- nvinfo : EIATTR_KPARAM_INFO
	.align		4
.L_81:
        /*0058*/ 	.byte	0x04, 0x17
        /*005a*/ 	.short	(.L_83 - .L_82)
.L_82:
        /*005c*/ 	.word	0x00000000
        /*0060*/ 	.short	0x0002
        /*0062*/ 	.short	0x0010
        /*0064*/ 	.byte	0x00, 0xf5, 0x21, 0x00


	//----- nvinfo : EIATTR_KPARAM_INFO
	.align		4
.L_83:
        /*0068*/ 	.byte	0x04, 0x17
        /*006a*/ 	.short	(.L_85 - .L_84)
.L_84:
        /*006c*/ 	.word	0x00000000
        /*0070*/ 	.short	0x0001
        /*0072*/ 	.short	0x0008
        /*0074*/ 	.byte	0x00, 0xf5, 0x21, 0x00


	//----- nvinfo : EIATTR_KPARAM_INFO
	.align		4
.L_85:
        /*0078*/ 	.byte	0x04, 0x17
        /*007a*/ 	.short	(.L_87 - .L_86)
.L_86:
        /*007c*/ 	.word	0x00000000
        /*0080*/ 	.short	0x0000
        /*0082*/ 	.short	0x0000
        /*0084*/ 	.byte	0x00, 0xf5, 0x21, 0x00


	//----- nvinfo : EIATTR_SPARSE_MMA_MASK
	.align		4
.L_87:
        /*0088*/ 	.byte	0x03, 0x50
        /*008a*/ 	.short	0x0000


	//----- nvinfo : EIATTR_MAXREG_COUNT
	.align		4
        /*008c*/ 	.byte	0x03, 0x1b
        /*008e*/ 	.short	0x00ff


	//----- nvinfo : EIATTR_NUM_BARRIERS
	.align		4
        /*0090*/ 	.byte	0x02, 0x4c
        /*0092*/ 	.byte	0x01
	.zero		1


	//----- nvinfo : EIATTR_MERCURY_ISA_VERSION
	.align		4
        /*0094*/ 	.byte	0x03, 0x5f
        /*0096*/ 	.short	0x0101


	//----- nvinfo : EIATTR_VRC_CTA_INIT_COUNT
	.align		4
        /*0098*/ 	.byte	0x02, 0x4a
	.zero		1
	.zero		1


	//----- nvinfo : EIATTR_EXIT_INSTR_OFFSETS
	.align		4
        /*009c*/ 	.byte	0x04, 0x1c
        /*009e*/ 	.short	(.L_89 - .L_88)


	//   ....[0]....
.L_88:
        /*00a0*/ 	.word	0x00001e00


	//----- nvinfo : EIATTR_CRS_STACK_SIZE
	.align		4
.L_89:
        /*00a4*/ 	.byte	0x04, 0x1e
        /*00a6*/ 	.short	(.L_91 - .L_90)
.L_90:
        /*00a8*/ 	.word	0x00000000


	//----- nvinfo : EIATTR_CBANK_PARAM_SIZE
	.align		4
.L_91:
        /*00ac*/ 	.byte	0x03, 0x19
        /*00ae*/ 	.short	0x0034


	//----- nvinfo : EIATTR_PARAM_CBANK
	.align		4
        /*00b0*/ 	.byte	0x04, 0x0a
        /*00b2*/ 	.short	(.L_93 - .L_92)
	.align		4
.L_92:
        /*00b4*/ 	.word	index@(.nv.constant0._Z27FINEGRAINED_CONDENSE_KERNELILi1024ELi4ELi256EEvPKiS1_PKfPfS4_iii)
        /*00b8*/ 	.short	0x0380
        /*00ba*/ 	.short	0x0034


	//----- nvinfo : EIATTR_SW_WAR
	.align		4
.L_93:
        /*00bc*/ 	.byte	0x04, 0x36
        /*00be*/ 	.short	(.L_95 - .L_94)
.L_94:
        /*00c0*/ 	.word	0x00000008
.L_95:


//--------------------- .nv.callgraph             --------------------------
	.section	.nv.callgraph,"",@"SHT_CUDA_CALLGRAPH"
	.align	4
	.sectionentsize	8
	.align		4
        /*0000*/ 	.word	0x00000000
	.align		4
        /*0004*/ 	.word	0xffffffff
	.align		4
        /*0008*/ 	.word	0x00000000
	.align		4
        /*000c*/ 	.word	0xfffffffe
	.align		4
        /*0010*/ 	.word	0x00000000
	.align		4
        /*0014*/ 	.word	0xfffffffd
	.align		4
        /*0018*/ 	.word	0x00000000
	.align		4
        /*001c*/ 	.word	0xfffffffc


//--------------------- .text._Z30FINEGRAINED_CONDENSE_KERNEL_V3ILi32ELi32ELi64EEvPKiS1_PKfPfS4_iii --------------------------
	.section	.text._Z30FINEGRAINED_CONDENSE_KERNEL_V3ILi32ELi32ELi64EEvPKiS1_PKfPfS4_iii,"ax",@progbits
	.align	128
        .global         _Z30FINEGRAINED_CONDENSE_KERNEL_V3ILi32ELi32ELi64EEvPKiS1_PKfPfS4_iii
        .type           _Z30FINEGRAINED_CONDENSE_KERNEL_V3ILi32ELi32ELi64EEvPKiS1_PKfPfS4_iii,@function
        .size           _Z30FINEGRAINED_CONDENSE_KERNEL_V3ILi32ELi32ELi64EEvPKiS1_PKfPfS4_iii,(.L_x_38 - _Z30FINEGRAINED_CONDENSE_KERNEL_V3ILi32ELi32ELi64EEvPKiS1_PKfPfS4_iii)
        .other          _Z30FINEGRAINED_CONDENSE_KERNEL_V3ILi32ELi32ELi64EEvPKiS1_PKfPfS4_iii,@"STO_CUDA_ENTRY STV_DEFAULT"
_Z30FINEGRAINED_CONDENSE_KERNEL_V3ILi32ELi32ELi64EEvPKiS1_PKfPfS4_iii:
.text._Z30FINEGRAINED_CONDENSE_KERNEL_V3ILi32ELi32ELi64EEvPKiS1_PKfPfS4_iii:
[----:B------:R-:W-:Y:S01]  /*0000*/  LDC R1, c[0x0][0x37c] ;  /* 0x0000df00ff017b82 */ /* 0x000fe20000000800 */
[----:B------:R-:W0:Y:S07]  /*0010*/  S2R R23, SR_TID.X ;  /* 0x0000000000177919 */ /* 0x000e2e0000002100 */
[----:B------:R-:W1:Y:S01]  /*0020*/  LDC R21, c[0x0][0x360] ;  /* 0x0000d800ff157b82 */ /* 0x000e620000000800 */
[----:B------:R-:W2:Y:S01]  /*0030*/  LDCU.64 UR8, c[0x0][0x358] ;  /* 0x00006b00ff0877ac */ /* 0x000ea20008000a00 */
[----:B------:R-:W3:Y:S01]  /*0040*/  S2R R25, SR_CTAID.X ;  /* 0x0000000000197919 */ /* 0x000ee20000002500 */
[----:B------:R-:W4:Y:S01]  /*0050*/  S2R R22, SR_CTAID.Y ;  /* 0x0000000000167919 */ /* 0x000f220000002600 */
[----:B0-----:R-:W-:-:S02]  /*0060*/  LOP3.LUT R26, R23, 0x3f, RZ, 0xc0, !PT ;  /* 0x0000003f171a7812 */ /* 0x001fc400078ec0ff */
[----:B------:R-:W-:Y:S02]  /*0070*/  SHF.R.U32.HI R23, RZ, 0x6, R23 ;  /* 0x00000006ff177819 */ /* 0x000fe40000011617 */
[----:B--23--:R-:W-:-:S07]  /*0080*/  LEA R25, R25, R26, 0x6 ;  /* 0x0000001a19197211 */ /* 0x00cfce00078e30ff */
.L_x_4:
[----:B0-----:R-:W0:Y:S01]  /*0090*/  LDC.64 R2, c[0x0][0x380] ;  /* 0x0000e000ff027b82 */ /* 0x001e220000000a00 */
[----:B----4-:R-:W-:-:S05]  /*00a0*/  LEA R20, R22, R23, 0x5 ;  /* 0x0000001716147211 */ /* 0x010fca00078e28ff */
[----:B0-----:R-:W-:-:S05]  /*00b0*/  IMAD.WIDE.U32 R2, R20, 0x4, R2 ;  /* 0x0000000414027825 */ /* 0x001fca00078e0002 */
[----:B------:R-:W2:Y:S04]  /*00c0*/  LDG.E.CONSTANT R19, desc[UR8][R2.64] ;  /* 0x0000000802137981 */ /* 0x000ea8000c1e9900 */
[----:B------:R-:W2:Y:S01]  /*00d0*/  LDG.E.CONSTANT R18, desc[UR8][R2.64+0x4] ;  /* 0x0000040802127981 */ /* 0x000ea2000c1e9900 */
[----:B------:R-:W-:Y:S01]  /*00e0*/  HFMA2 R13, -RZ, RZ, 0, 0 ;  /* 0x00000000ff0d7431 */ /* 0x000fe200000001ff */
[----:B--2---:R-:W-:-:S04]  /*00f0*/  IADD3 R5, PT, PT, R18, 0x1f, -R19 ;  /* 0x0000001f12057810 */ /* 0x004fc80007ffe813 */
[----:B------:R-:W-:-:S13]  /*0100*/  ISETP.GE.AND P0, PT, R5, 0x20, PT ;  /* 0x000000200500780c */ /* 0x000fda0003f06270 */
[----:B------:R-:W-:Y:S05]  /*0110*/  @!P0 BRA `(.L_x_0) ;  /* 0x0000000800ec8947 */ /* 0x000fea0003800000 */
[----:B------:R-:W0:Y:S01]  /*0120*/  S2UR UR6, SR_CgaCtaId ;  /* 0x00000000000679c3 */ /* 0x000e220000008800 */
[----:B------:R-:W-:Y:S01]  /*0130*/  UMOV UR4, 0x400 ;  /* 0x0000040000047882 */ /* 0x000fe20000000000 */
[----:B------:R-:W-:Y:S01]  /*0140*/  SHF.R.S32.HI R0, RZ, 0x1f, R5 ;  /* 0x0000001fff007819 */ /* 0x000fe20000011405 */
[----:B------:R-:W-:Y:S01]  /*0150*/  UIADD3 UR5, UPT, UPT, UR4, 0x1000, URZ ;  /* 0x0000100004057890 */ /* 0x000fe2000fffe0ff */
[----:B------:R-:W-:Y:S02]  /*0160*/  MOV R13, RZ ;  /* 0x000000ff000d7202 */ /* 0x000fe40000000f00 */
[----:B------:R-:W-:Y:S02]  /*0170*/  LEA.HI R0, R0, R5, RZ, 0x5 ;  /* 0x0000000500007211 */ /* 0x000fe400078f28ff */
[----:B------:R-:W-:Y:S02]  /*0180*/  MOV R24, RZ ;  /* 0x000000ff00187202 */ /* 0x000fe40000000f00 */
[----:B------:R-:W-:Y:S01]  /*0190*/  SHF.R.S32.HI R3, RZ, 0x5, R0 ;  /* 0x00000005ff037819 */ /* 0x000fe20000011400 */
[----:B0-----:R-:W-:-:S02]  /*01a0*/  ULEA UR4, UR6, UR4, 0x18 ;  /* 0x0000000406047291 */ /* 0x001fc4000f8ec0ff */
[----:B------:R-:W-:-:S04]  /*01b0*/  ULEA UR5, UR6, UR5, 0x18 ;  /* 0x0000000506057291 */ /* 0x000fc8000f8ec0ff */
[C---:B------:R-:W-:Y:S02]  /*01c0*/  LEA R17, R23.reuse, UR4, 0x7 ;  /* 0x0000000417117c11 */ /* 0x040fe4000f8e38ff */
[----:B------:R-:W-:Y:S02]  /*01d0*/  LEA R2, R23, UR5, 0x7 ;  /* 0x0000000517027c11 */ /* 0x000fe4000f8e38ff */
[C---:B------:R-:W-:Y:S02]  /*01e0*/  LEA R16, R26.reuse, R17, 0x2 ;  /* 0x000000111a107211 */ /* 0x040fe400078e10ff */
[----:B------:R-:W-:-:S07]  /*01f0*/  LEA R0, R26, R2, 0x2 ;  /* 0x000000021a007211 */ /* 0x000fce00078e10ff */
.L_x_3:
[----:B------:R-:W-:-:S13]  /*0200*/  ISETP.GT.U32.AND P0, PT, R26, 0x1f, PT ;  /* 0x0000001f1a00780c */ /* 0x000fda0003f04070 */
[----:B------:R-:W-:Y:S05]  /*0210*/  @P0 BRA `(.L_x_1) ;  /* 0x0000000000500947 */ /* 0x000fea0003800000 */
[----:B------:R-:W0:Y:S01]  /*0220*/  LDC.64 R8, c[0x0][0x390] ;  /* 0x0000e400ff087b82 */ /* 0x000e220000000a00 */
[----:B------:R-:W-:Y:S02]  /*0230*/  LEA R11, R24, R19, 0x5 ;  /* 0x00000013180b7211 */ /* 0x000fe400078e28ff */
[----:B------:R-:W-:Y:S02]  /*0240*/  MOV R12, R16 ;  /* 0x00000010000c7202 */ /* 0x000fe40000000f00 */
[----:B------:R-:W-:Y:S02]  /*0250*/  MOV R10, R0 ;  /* 0x00000000000a7202 */ /* 0x000fe40000000f00 */
[----:B------:R-:W-:-:S07]  /*0260*/  IADD3 R15, PT, PT, R26, R11, RZ ;  /* 0x0000000b1a0f7210 */ /* 0x000fce0007ffe0ff */
.L_x_2:
[----:B------:R-:W2:Y:S01]  /*0270*/  LDC.64 R4, c[0x0][0x388] ;  /* 0x0000e200ff047b82 */ /* 0x000ea20000000a00 */
[C---:B------:R-:W-:Y:S01]  /*0280*/  ISETP.GE.AND P0, PT, R15.reuse, R18, PT ;  /* 0x000000120f00720c */ /* 0x040fe20003f06270 */
[----:B0-----:R-:W-:-:S12]  /*0290*/  IMAD.WIDE R6, R15, 0x4, R8 ;  /* 0x000000040f067825 */ /* 0x001fd800078e0208 */
[----:B------:R-:W3:Y:S01]  /*02a0*/  @!P0 LDG.E.CONSTANT R7, desc[UR8][R6.64] ;  /* 0x0000000806078981 */ /* 0x000ee2000c1e9900 */
[----:B--2---:R-:W-:-:S06]  /*02b0*/  IMAD.WIDE R4, R15, 0x4, R4 ;  /* 0x000000040f047825 */ /* 0x004fcc00078e0204 */
[----:B------:R-:W2:Y:S01]  /*02c0*/  @!P0 LDG.E.CONSTANT R5, desc[UR8][R4.64] ;  /* 0x0000000804058981 */ /* 0x000ea2000c1e9900 */
[C---:B------:R-:W-:Y:S02]  /*02d0*/  IADD3 R14, PT, PT, R15.reuse, 0x20, RZ ;  /* 0x000000200f0e7810 */ /* 0x040fe40007ffe0ff */
[----:B------:R-:W-:Y:S01]  /*02e0*/  IADD3 R15, PT, PT, R15, 0x40, RZ ;  /* 0x000000400f0f7810 */ /* 0x000fe20007ffe0ff */
[----:B--2---:R0:W-:Y:S04]  /*02f0*/  @!P0 STS [R12], R5 ;  /* 0x000000050c008388 */ /* 0x0041e80000000800 */
[----:B---3--:R-:W-:Y:S04]  /*0300*/  @!P0 STS [R10], R7 ;  /* 0x000000070a008388 */ /* 0x008fe80000000800 */
[----:B------:R2:W-:Y:S01]  /*0310*/  @P0 STS [R10], RZ ;  /* 0x000000ff0a000388 */ /* 0x0005e20000000800 */
[----:B------:R-:W-:-:S02]  /*0320*/  ISETP.GE.AND P0, PT, R14, R11, PT ;  /* 0x0000000b0e00720c */ /* 0x000fc40003f06270 */
[----:B0-----:R-:W-:Y:S02]  /*0330*/  IADD3 R12, PT, PT, R12, 0x100, RZ ;  /* 0x000001000c0c7810 */ /* 0x001fe40007ffe0ff */
[----:B--2---:R-:W-:-:S09]  /*0340*/  IADD3 R10, PT, PT, R10, 0x100, RZ ;  /* 0x000001000a0a7810 */ /* 0x004fd20007ffe0ff */
[----:B------:R-:W-:Y:S05]  /*0350*/  @!P0 BRA `(.L_x_2) ;  /* 0xfffffffc00c48947 */ /* 0x000fea000383ffff */
.L_x_1:
[----:B------:R-:W-:Y:S05]  /*0360*/  WARPSYNC.ALL ;  /* 0x0000000000007948 */ /* 0x000fea0003800000 */
[----:B------:R-:W-:Y:S08]  /*0370*/  BAR.SYNC.DEFER_BLOCKING 0x0 ;  /* 0x0000000000007b1d */ /* 0x000ff00000010000 */
[----:B------:R-:W0:Y:S01]  /*0380*/  LDC.64 R28, c[0x0][0x398] ;  /* 0x0000e600ff1c7b82 */ /* 0x000e220000000a00 */
[----:B------:R-:W2:Y:S01]  /*0390*/  LDCU UR4, c[0x0][0x3b0] ;  /* 0x00007600ff0477ac */ /* 0x000ea20008000800 */
[----:B------:R-:W2:Y:S02]  /*03a0*/  LDS.128 R4, [R17] ;  /* 0x0000000011047984 */ /* 0x000ea40000000c00 */
[----:B--2---:R-:W-:-:S02]  /*03b0*/  IMAD R9, R4, UR4, R25 ;  /* 0x0000000404097c24 */ /* 0x004fc4000f8e0219 */
[----:B------:R-:W-:Y:S02]  /*03c0*/  IMAD R15, R5, UR4, R25 ;  /* 0x00000004050f7c24 */ /* 0x000fe4000f8e0219 */
[--C-:B0-----:R-:W-:Y:S02]  /*03d0*/  IMAD.WIDE R4, R9, 0x4, R28.reuse ;  /* 0x0000000409047825 */ /* 0x101fe400078e021c */
[----:B------:R-:W0:Y:S02]  /*03e0*/  LDS.128 R8, [R2] ;  /* 0x0000000002087984 */ /* 0x000e240000000c00 */
[----:B------:R-:W-:Y:S02]  /*03f0*/  IMAD.WIDE R14, R15, 0x4, R28 ;  /* 0x000000040f0e7825 */ /* 0x000fe400078e021c */
[----:B------:R-:W0:Y:S04]  /*0400*/  LDG.E.CONSTANT R4, desc[UR8][R4.64] ;  /* 0x0000000804047981 */ /* 0x000e28000c1e9900 */
[----:B------:R-:W2:Y:S01]  /*0410*/  LDG.E.CONSTANT R14, desc[UR8][R14.64] ;  /* 0x000000080e0e7981 */ /* 0x000ea2000c1e9900 */
[----:B------:R-:W-:-:S02]  /*0420*/  IMAD R6, R6, UR4, R25 ;  /* 0x0000000406067c24 */ /* 0x000fc4000f8e0219 */
[----:B------:R-:W-:Y:S02]  /*0430*/  IMAD R27, R7, UR4, R25 ;  /* 0x00000004071b7c24 */ /* 0x000fe4000f8e0219 */
[----:B0-----:R-:W-:Y:S01]  /*0440*/  FFMA R8, R8, R4, R13 ;  /* 0x0000000408087223 */ /* 0x001fe2000000000d */
[----:B------:R-:W-:Y:S02]  /*0450*/  IMAD.WIDE R12, R6, 0x4, R28 ;  /* 0x00000004060c7825 */ /* 0x000fe400078e021c */
[----:B------:R-:W0:Y:S02]  /*0460*/  LDS.128 R4, [R17+0x10] ;  /* 0x0000100011047984 */ /* 0x000e240000000c00 */
[----:B--2---:R-:W-:Y:S01]  /*0470*/  FFMA R9, R14, R9, R8 ;  /* 0x000000090e097223 */ /* 0x004fe20000000008 */
[----:B------:R-:W-:Y:S01]  /*0480*/  IMAD.WIDE R14, R27, 0x4, R28 ;  /* 0x000000041b0e7825 */ /* 0x000fe200078e021c */
[----:B------:R-:W2:Y:S04]  /*0490*/  LDG.E.CONSTANT R12, desc[UR8][R12.64] ;  /* 0x000000080c0c7981 */ /* 0x000ea8000c1e9900 */
[----:B------:R3:W4:Y:S01]  /*04a0*/  LDG.E.CONSTANT R8, desc[UR8][R14.64] ;  /* 0x000000080e087981 */ /* 0x000722000c1e9900 */
[----:B0-----:R-:W-:-:S04]  /*04b0*/  IMAD R27, R4, UR4, R25 ;  /* 0x00000004041b7c24 */ /* 0x001fc8000f8e0219 */
[----:B---3--:R-:W-:-:S04]  /*04c0*/  IMAD.WIDE R14, R27, 0x4, R28 ;  /* 0x000000041b0e7825 */ /* 0x008fc800078e021c */
[----:B------:R-:W-:Y:S02]  /*04d0*/  IMAD R27, R5, UR4, R25 ;  /* 0x00000004051b7c24 */ /* 0x000fe4000f8e0219 */
[----:B------:R0:W3:Y:S02]  /*04e0*/  LDG.E.CONSTANT R5, desc[UR8][R14.64] ;  /* 0x000000080e057981 */ /* 0x0000e4000c1e9900 */
[----:B0-----:R-:W-:-:S06]  /*04f0*/  IMAD.WIDE R14, R27, 0x4, R28 ;  /* 0x000000041b0e7825 */ /* 0x001fcc00078e021c */
[----:B------:R-:W5:Y:S01]  /*0500*/  LDG.E.CONSTANT R14, desc[UR8][R14.64] ;  /* 0x000000080e0e7981 */ /* 0x000f62000c1e9900 */
[----:B------:R-:W-:Y:S02]  /*0510*/  IMAD R13, R6, UR4, R25 ;  /* 0x00000004060d7c24 */ /* 0x000fe4000f8e0219 */
[----:B--2---:R-:W-:Y:S02]  /*0520*/  FFMA R9, R12, R10, R9 ;  /* 0x0000000a0c097223 */ /* 0x004fe40000000009 */
[----:B------:R-:W-:-:S04]  /*0530*/  IMAD.WIDE R12, R13, 0x4, R28 ;  /* 0x000000040d0c7825 */ /* 0x000fc800078e021c */
[----:B----4-:R-:W-:Y:S02]  /*0540*/  FFMA R27, R8, R11, R9 ;  /* 0x0000000b081b7223 */ /* 0x010fe40000000009 */
[----:B------:R-:W3:Y:S04]  /*0550*/  LDS.128 R8, [R2+0x10] ;  /* 0x0000100002087984 */ /* 0x000ee80000000c00 */
[----:B------:R-:W2:Y:S01]  /*0560*/  LDG.E.CONSTANT R12, desc[UR8][R12.64] ;  /* 0x000000080c0c7981 */ /* 0x000ea2000c1e9900 */
[----:B---3--:R-:W-:Y:S01]  /*0570*/  FFMA R5, R8, R5, R27 ;  /* 0x0000000508057223 */ /* 0x008fe2000000001b */
[----:B------:R-:W-:-:S03]  /*0580*/  IMAD R27, R7, UR4, R25 ;  /* 0x00000004071b7c24 */ /* 0x000fc6000f8e0219 */
[----:B-----5:R-:W-:Y:S02]  /*0590*/  FFMA R9, R14, R9, R5 ;  /* 0x000000090e097223 */ /* 0x020fe40000000005 */
[----:B------:R-:W0:Y:S01]  /*05a0*/  LDS.128 R4, [R17+0x20] ;  /* 0x0000200011047984 */ /* 0x000e220000000c00 */
[----:B------:R-:W-:-:S05]  /*05b0*/  IMAD.WIDE R14, R27, 0x4, R28 ;  /* 0x000000041b0e7825 */ /* 0x000fca00078e021c */
        /* <DEDUP_REMOVED lines=9> */
[----:B------:R-:W-:-:S06]  /*0650*/  IMAD.WIDE R12, R13, 0x4, R28 ;  /* 0x000000040d0c7825 */ /* 0x000fcc00078e021c */
[----:B------:R-:W2:Y:S01]  /*0660*/  LDG.E.CONSTANT R12, desc[UR8][R12.64] ;  /* 0x000000080c0c7981 */ /* 0x000ea2000c1e9900 */
[----:B----4-:R-:W-:-:S03]  /*0670*/  FFMA R27, R8, R11, R9 ;  /* 0x0000000b081b7223 */ /* 0x010fc60000000009 */
[----:B------:R-:W3:Y:S02]  /*0680*/  LDS.128 R8, [R2+0x20] ;  /* 0x0000200002087984 */ /* 0x000ee40000000c00 */
        /* <DEDUP_REMOVED lines=48> */
[----:B--2---:R-:W-:Y:S01]  /*0990*/  FFMA R9, R12, R10, R9 ;  /* 0x0000000a0c097223 */ /* 0x004fe20000000009 */
[----:B------:R-:W-:-:S04]  /*09a0*/  IMAD R13, R6, UR4, R25 ;  /* 0x00000004060d7c24 */ /* 0x000fc8000f8e0219 */
        /* <DEDUP_REMOVED lines=10> */
[--C-:B0-----:R-:W-:Y:S02]  /*0a50*/  IMAD R27, R4, UR4, R25.reuse ;  /* 0x00000004041b7c24 */ /* 0x101fe4000f8e0219 */
[----:B------:R-:W-:Y:S02]  /*0a60*/  IMAD R5, R5, UR4, R25 ;  /* 0x0000000405057c24 */ /* 0x000fe4000f8e0219 */
[----:B---3--:R-:W-:-:S04]  /*0a70*/  IMAD.WIDE R14, R27, 0x4, R28 ;  /* 0x000000041b0e7825 */ /* 0x008fc800078e021c */
[----:B------:R-:W-:Y:S01]  /*0a80*/  IMAD.WIDE R4, R5, 0x4, R28 ;  /* 0x0000000405047825 */ /* 0x000fe200078e021c */
[----:B------:R-:W3:Y:S05]  /*0a90*/  LDG.E.CONSTANT R13, desc[UR8][R14.64] ;  /* 0x000000080e0d7981 */ /* 0x000eea000c1e9900 */
[----:B------:R-:W5:Y:S01]  /*0aa0*/  LDG.E.CONSTANT R4, desc[UR8][R4.64] ;  /* 0x0000000804047981 */ /* 0x000f62000c1e9900 */
[----:B--2---:R-:W-:Y:S01]  /*0ab0*/  FFMA R9, R12, R10, R9 ;  /* 0x0000000a0c097223 */ /* 0x004fe20000000009 */
[----:B------:R-:W-:-:S03]  /*0ac0*/  IMAD R7, R7, UR4, R25 ;  /* 0x0000000407077c24 */ /* 0x000fc6000f8e0219 */
[----:B----4-:R-:W-:Y:S02]  /*0ad0*/  FFMA R27, R8, R11, R9 ;  /* 0x0000000b081b7223 */ /* 0x010fe40000000009 */
[----:B------:R-:W3:Y:S02]  /*0ae0*/  LDS.128 R8, [R2+0x60] ;  /* 0x0000600002087984 */ /* 0x000ee40000000c00 */
[----:B---3--:R-:W-:Y:S01]  /*0af0*/  FFMA R13, R8, R13, R27 ;  /* 0x0000000d080d7223 */ /* 0x008fe2000000001b */
[----:B------:R-:W-:-:S03]  /*0b00*/  IMAD R27, R6, UR4, R25 ;  /* 0x00000004061b7c24 */ /* 0x000fc6000f8e0219 */
[----:B-----5:R-:W-:Y:S01]  /*0b10*/  FFMA R5, R4, R9, R13 ;  /* 0x0000000904057223 */ /* 0x020fe2000000000d */
[--C-:B------:R-:W-:Y:S01]  /*0b20*/  IMAD.WIDE R8, R27, 0x4, R28.reuse ;  /* 0x000000041b087825 */ /* 0x100fe200078e021c */
[----:B------:R-:W0:Y:S04]  /*0b30*/  LDS.128 R12, [R17+0x70] ;  /* 0x00007000110c7984 */ /* 0x000e280000000c00 */
[----:B------:R2:W3:Y:S02]  /*0b40*/  LDG.E.CONSTANT R6, desc[UR8][R8.64] ;  /* 0x0000000808067981 */ /* 0x0004e4000c1e9900 */
[----:B--2---:R-:W-:-:S05]  /*0b50*/  IMAD.WIDE R8, R7, 0x4, R28 ;  /* 0x0000000407087825 */ /* 0x004fca00078e021c */
[----:B------:R2:W4:Y:S01]  /*0b60*/  LDG.E.CONSTANT R4, desc[UR8][R8.64] ;  /* 0x0000000808047981 */ /* 0x000522000c1e9900 */
[----:B0-----:R-:W-:-:S04]  /*0b70*/  IMAD R7, R12, UR4, R25 ;  /* 0x000000040c077c24 */ /* 0x001fc8000f8e0219 */
[----:B--2---:R-:W-:-:S04]  /*0b80*/  IMAD.WIDE R8, R7, 0x4, R28 ;  /* 0x0000000407087825 */ /* 0x004fc800078e021c */
[--C-:B------:R-:W-:Y:S02]  /*0b90*/  IMAD R7, R13, UR4, R25.reuse ;  /* 0x000000040d077c24 */ /* 0x100fe4000f8e0219 */
[----:B------:R0:W2:Y:S01]  /*0ba0*/  LDG.E.CONSTANT R13, desc[UR8][R8.64] ;  /* 0x00000008080d7981 */ /* 0x0000a2000c1e9900 */
[----:B------:R-:W-:Y:S02]  /*0bb0*/  IMAD R15, R15, UR4, R25 ;  /* 0x000000040f0f7c24 */ /* 0x000fe4000f8e0219 */
[----:B0-----:R-:W-:-:S04]  /*0bc0*/  IMAD.WIDE R8, R7, 0x4, R28 ;  /* 0x0000000407087825 */ /* 0x001fc800078e021c */
[----:B------:R-:W-:Y:S01]  /*0bd0*/  IMAD R7, R14, UR4, R25 ;  /* 0x000000040e077c24 */ /* 0x000fe2000f8e0219 */
[----:B------:R0:W5:Y:S03]  /*0be0*/  LDG.E.CONSTANT R12, desc[UR8][R8.64] ;  /* 0x00000008080c7981 */ /* 0x000166000c1e9900 */
[----:B0-----:R-:W-:-:S04]  /*0bf0*/  IMAD.WIDE R8, R7, 0x4, R28 ;  /* 0x0000000407087825 */ /* 0x001fc800078e021c */
[----:B------:R-:W-:Y:S02]  /*0c00*/  IMAD.WIDE R28, R15, 0x4, R28 ;  /* 0x000000040f1c7825 */ /* 0x000fe400078e021c */
[----:B------:R-:W5:Y:S04]  /*0c10*/  LDG.E.CONSTANT R15, desc[UR8][R8.64] ;  /* 0x00000008080f7981 */ /* 0x000f68000c1e9900 */
[----:B------:R-:W5:Y:S01]  /*0c20*/  LDG.E.CONSTANT R28, desc[UR8][R28.64] ;  /* 0x000000081c1c7981 */ /* 0x000f62000c1e9900 */
[----:B------:R-:W-:-:S04]  /*0c30*/  IADD3 R24, PT, PT, R24, 0x1, RZ ;  /* 0x0000000118187810 */ /* 0x000fc80007ffe0ff */
[----:B------:R-:W-:Y:S01]  /*0c40*/  ISETP.NE.AND P0, PT, R24, R3, PT ;  /* 0x000000031800720c */ /* 0x000fe20003f05270 */
[----:B---3--:R-:W-:-:S04]  /*0c50*/  FFMA R5, R6, R10, R5 ;  /* 0x0000000a06057223 */ /* 0x008fc80000000005 */
[----:B----4-:R-:W-:Y:S02]  /*0c60*/  FFMA R11, R4, R11, R5 ;  /* 0x0000000b040b7223 */ /* 0x010fe40000000005 */
[----:B------:R-:W2:Y:S02]  /*0c70*/  LDS.128 R4, [R2+0x70] ;  /* 0x0000700002047984 */ /* 0x000ea40000000c00 */
[----:B--2---:R-:W-:-:S04]  /*0c80*/  FFMA R11, R4, R13, R11 ;  /* 0x0000000d040b7223 */ /* 0x004fc8000000000b */
[----:B-----5:R-:W-:-:S04]  /*0c90*/  FFMA R12, R12, R5, R11 ;  /* 0x000000050c0c7223 */ /* 0x020fc8000000000b */
[----:B------:R-:W-:-:S04]  /*0ca0*/  FFMA R15, R15, R6, R12 ;  /* 0x000000060f0f7223 */ /* 0x000fc8000000000c */
[----:B------:R-:W-:Y:S01]  /*0cb0*/  FFMA R13, R28, R7, R15 ;  /* 0x000000071c0d7223 */ /* 0x000fe2000000000f */
[----:B------:R-:W-:Y:S06]  /*0cc0*/  @P0 BRA `(.L_x_3) ;  /* 0xfffffff4004c0947 */ /* 0x000fec000383ffff */
.L_x_0:
[----:B------:R-:W0:Y:S01]  /*0cd0*/  LDC.64 R2, c[0x0][0x3a0] ;  /* 0x0000e800ff027b82 */ /* 0x000e220000000a00 */
[----:B------:R-:W2:Y:S01]  /*0ce0*/  LDCU UR4, c[0x0][0x3b0] ;  /* 0x00007600ff0477ac */ /* 0x000ea20008000800 */
[----:B-1----:R-:W-:-:S04]  /*0cf0*/  LEA.HI R23, R21, R23, RZ, 0x1a ;  /* 0x0000001715177211 */ /* 0x002fc800078fd0ff */
[----:B------:R-:W-:Y:S01]  /*0d00*/  ISETP.GE.U32.AND P0, PT, R23, 0x20, PT ;  /* 0x000000201700780c */ /* 0x000fe20003f06070 */
[----:B--2---:R-:W-:-:S04]  /*0d10*/  IMAD R5, R20, UR4, R25 ;  /* 0x0000000414057c24 */ /* 0x004fc8000f8e0219 */
[----:B0-----:R-:W-:-:S05]  /*0d20*/  IMAD.WIDE R2, R5, 0x4, R2 ;  /* 0x0000000405027825 */ /* 0x001fca00078e0202 */
[----:B------:R0:W-:Y:S03]  /*0d30*/  STG.E desc[UR8][R2.64], R13 ;  /* 0x0000000d02007986 */ /* 0x0001e6000c101908 */
[----:B------:R-:W-:Y:S05]  /*0d40*/  @!P0 BRA `(.L_x_4) ;  /* 0xfffffff000d08947 */ /* 0x000fea000383ffff */
[----:B------:R-:W-:Y:S05]  /*0d50*/  EXIT ;  /* 0x000000000000794d */ /* 0x000fea0003800000 */
.L_x_5:
[----:B------:R-:W-:-:S00]  /*0d60*/  BRA `(.L_x_5) ;  /* 0xfffffffc00fc7947 */ /* 0x000fc0000383ffff */
[----:B------:R-:W-:-:S00]  /*0d70*/  NOP ;  /* 0x0000000000007918 */ /* 0x000fc00000000000 */
        /* <DEDUP_REMOVED lines=8> */
.L_x_38:


//--------------------- .text._Z30FINEGRAINED_CONDENSE_KERNEL_V2ILi32ELi32ELi32EEvPKiS1_PKfPfS4_iii --------------------------
	.section	.text._Z30FINEGRAINED_CONDENSE_KERNEL_V2ILi32ELi32ELi32EEvPKiS1_PKfPfS4_iii,"ax",@progbits
	.align	128
        .global         _Z30FINEGRAINED_CONDENSE_KERNEL_V2ILi32ELi32ELi32EEvPKiS1_PKfPfS4_iii
        .type           _Z30FINEGRAINED_CONDENSE_KERNEL_V2ILi32ELi32ELi32EEvPKiS1_PKfPfS4_iii,@function
        .size           _Z30FINEGRAINED_CONDENSE_KERNEL_V2ILi32ELi32ELi32EEvPKiS1_PKfPfS4_iii,(.L_x_39 - _Z30FINEGRAINED_CONDENSE_KERNEL_V2ILi32ELi32ELi32EEvPKiS1_PKfPfS4_iii)
        .other          _Z30FINEGRAINED_CONDENSE_KERNEL_V2ILi32ELi32ELi32EEvPKiS1_PKfPfS4_iii,@"STO_CUDA_ENTRY STV_DEFAULT"
_Z30FINEGRAINED_CONDENSE_KERNEL_V2ILi32ELi32ELi32EEvPKiS1_PKfPfS4_iii:
.text._Z30FINEGRAINED_CONDENSE_KERNEL_V2ILi32ELi32ELi32EEvPKiS1_PKfPfS4_iii:
[----:B------:R-:W-:Y:S01]  /*0000*/  LDC R1, c[0x0][0x37c] ;  /* 0x0000df00ff017b82 */ /* 0x000fe20000000800 */
[----:B------:R-:W0:Y:S07]  /*0010*/  S2R R7, SR_TID.X ;  /* 0x0000000000077919 */ /* 0x000e2e0000002100 */
[----:B------:R-:W1:Y:S01]  /*0020*/  S2UR UR4, SR_CTAID.Y ;  /* 0x00000000000479c3 */ /* 0x000e620000002600 */
[----:B------:R-:W2:Y:S07]  /*0030*/  LDCU.64 UR6, c[0x0][0x358] ;  /* 0x00006b00ff0677ac */ /* 0x000eae0008000a00 */
[----:B------:R-:W3:Y:S01]  /*0040*/  LDC.64 R2, c[0x0][0x380] ;  /* 0x0000e000ff027b82 */ /* 0x000ee20000000a00 */
[----:B-1----:R-:W-:Y:S01]  /*0050*/  USHF.L.U32 UR4, UR4, 0x5, URZ ;  /* 0x0000000504047899 */ /* 0x002fe200080006ff */
[----:B0-----:R-:W-:-:S05]  /*0060*/  SHF.R.U32.HI R21, RZ, 0x5, R7 ;  /* 0x00000005ff157819 */ /* 0x001fca0000011607 */
[----:B------:R-:W-:Y:S01]  /*0070*/  LOP3.LUT R21, R21, UR4, RZ, 0xfc, !PT ;  /* 0x0000000415157c12 */ /* 0x000fe2000f8efcff */
[----:B------:R-:W0:Y:S04]  /*0080*/  S2R R0, SR_CTAID.X ;  /* 0x0000000000007919 */ /* 0x000e280000002500 */
[----:B------:R-:W1:Y:S01]  /*0090*/  LDCU UR4, c[0x0][0x3b0] ;  /* 0x00007600ff0477ac */ /* 0x000e620008000800 */
[----:B---3--:R-:W-:-:S05]  /*00a0*/  IMAD.WIDE.U32 R2, R21, 0x4, R2 ;  /* 0x0000000415027825 */ /* 0x008fca00078e0002 */
[----:B--2---:R-:W2:Y:S04]  /*00b0*/  LDG.E.CONSTANT R4, desc[UR6][R2.64] ;  /* 0x0000000602047981 */ /* 0x004ea8000c1e9900 */
[----:B------:R-:W2:Y:S01]  /*00c0*/  LDG.E.CONSTANT R22, desc[UR6][R2.64+0x4] ;  /* 0x0000040602167981 */ /* 0x000ea2000c1e9900 */
[----:B------:R-:W-:Y:S01]  /*00d0*/  HFMA2 R13, -RZ, RZ, 0, 0 ;  /* 0x00000000ff0d7431 */ /* 0x000fe200000001ff */
[----:B------:R-:W-:Y:S02]  /*00e0*/  LOP3.LUT R23, R7, 0x1f, RZ, 0xc0, !PT ;  /* 0x0000001f07177812 */ /* 0x000fe400078ec0ff */
[----:B--2---:R-:W-:-:S04]  /*00f0*/  IADD3 R5, PT, PT, R22, 0x1f, -R4 ;  /* 0x0000001f16057810 */ /* 0x004fc80007ffe804 */
[----:B------:R-:W-:-:S13]  /*0100*/  ISETP.GE.AND P0, PT, R5, 0x20, PT ;  /* 0x000000200500780c */ /* 0x000fda0003f06270 */
[----:B01----:R-:W-:Y:S05]  /*0110*/  @!P0 BRA `(.L_x_6) ;  /* 0x0000000800d48947 */ /* 0x003fea0003800000 */
[----:B------:R-:W0:Y:S01]  /*0120*/  S2R R9, SR_CgaCtaId ;  /* 0x0000000000097919 */ /* 0x000e220000008800 */
[C---:B------:R-:W-:Y:S02]  /*0130*/  LOP3.LUT R2, R7.reuse, 0x3e0, RZ, 0xc0, !PT ;  /* 0x000003e007027812 */ /* 0x040fe400078ec0ff */
[----:B------:R-:W-:Y:S02]  /*0140*/  MOV R6, 0x400 ;  /* 0x0000040000067802 */ /* 0x000fe40000000f00 */
[----:B------:R-:W-:Y:S02]  /*0150*/  SHF.L.U32 R3, R7, 0x2, RZ ;  /* 0x0000000207037819 */ /* 0x000fe400000006ff */
[----:B------:R-:W-:Y:S02]  /*0160*/  SHF.R.S32.HI R8, RZ, 0x1f, R5 ;  /* 0x0000001fff087819 */ /* 0x000fe40000011405 */
[----:B------:R-:W-:Y:S02]  /*0170*/  LOP3.LUT R2, R2, 0x1f, R7, 0xf8, !PT ;  /* 0x0000001f02027812 */ /* 0x000fe400078ef807 */
[----:B------:R-:W-:-:S02]  /*0180*/  IADD3 R7, PT, PT, R6, 0x1000, RZ ;  /* 0x0000100006077810 */ /* 0x000fc40007ffe0ff */
[----:B------:R-:W-:Y:S02]  /*0190*/  LOP3.LUT R3, R3, 0xf80, RZ, 0xc0, !PT ;  /* 0x00000f8003037812 */ /* 0x000fe400078ec0ff */
[----:B------:R-:W-:Y:S02]  /*01a0*/  LEA.HI R8, R8, R5, RZ, 0x5 ;  /* 0x0000000508087211 */ /* 0x000fe400078f28ff */
[----:B------:R-:W-:Y:S02]  /*01b0*/  LEA R20, R0, R23, 0x5 ;  /* 0x0000001700147211 */ /* 0x000fe400078e28ff */
[----:B------:R-:W-:Y:S02]  /*01c0*/  SHF.R.S32.HI R8, RZ, 0x5, R8 ;  /* 0x00000005ff087819 */ /* 0x000fe40000011408 */
[----:B------:R-:W-:Y:S02]  /*01d0*/  MOV R13, RZ ;  /* 0x000000ff000d7202 */ /* 0x000fe40000000f00 */
[----:B------:R-:W-:-:S02]  /*01e0*/  IADD3 R16, PT, PT, -R8, RZ, RZ ;  /* 0x000000ff08107210 */ /* 0x000fc40007ffe1ff */
[C---:B0-----:R-:W-:Y:S02]  /*01f0*/  LEA R6, R9.reuse, R6, 0x18 ;  /* 0x0000000609067211 */ /* 0x041fe400078ec0ff */
[----:B------:R-:W-:Y:S02]  /*0200*/  LEA R7, R9, R7, 0x18 ;  /* 0x0000000709077211 */ /* 0x000fe400078ec0ff */
[C---:B------:R-:W-:Y:S02]  /*0210*/  IADD3 R19, PT, PT, R3.reuse, R6, RZ ;  /* 0x0000000603137210 */ /* 0x040fe40007ffe0ff */
[-C--:B------:R-:W-:Y:S02]  /*0220*/  LEA R18, R2, R7.reuse, 0x2 ;  /* 0x0000000702127211 */ /* 0x080fe400078e10ff */
[----:B------:R-:W-:Y:S02]  /*0230*/  IADD3 R2, PT, PT, R3, R7, RZ ;  /* 0x0000000703027210 */ /* 0x000fe40007ffe0ff */
[----:B------:R-:W-:-:S02]  /*0240*/  IADD3 R3, PT, PT, R23, R4, RZ ;  /* 0x0000000417037210 */ /* 0x000fc40007ffe0ff */
[----:B------:R-:W-:-:S07]  /*0250*/  LEA R17, R23, R19, 0x2 ;  /* 0x0000001317117211 */ /* 0x000fce00078e10ff */
.L_x_7:
[C---:B------:R-:W-:Y:S02]  /*0260*/  ISETP.GE.AND P0, PT, R3.reuse, R22, PT ;  /* 0x000000160300720c */ /* 0x040fe40003f06270 */
[----:B------:R-:W-:Y:S01]  /*0270*/  MOV R29, RZ ;  /* 0x000000ff001d7202 */ /* 0x000fe20000000f00 */
[----:B------:R-:W-:Y:S05]  /*0280*/  WARPSYNC.ALL ;  /* 0x0000000000007948 */ /* 0x000fea0003800000 */
[----:B------:R-:W0:Y:S08]  /*0290*/  LDC.64 R24, c[0x0][0x398] ;  /* 0x0000e600ff187b82 */ /* 0x000e300000000a00 */
[----:B------:R-:W1:Y:S08]  /*02a0*/  @!P0 LDC.64 R10, c[0x0][0x388] ;  /* 0x0000e200ff0a8b82 */ /* 0x000e700000000a00 */
[----:B------:R-:W2:Y:S01]  /*02b0*/  @!P0 LDC.64 R4, c[0x0][0x390] ;  /* 0x0000e400ff048b82 */ /* 0x000ea20000000a00 */
[----:B-1----:R-:W-:-:S06]  /*02c0*/  @!P0 IMAD.WIDE R10, R3, 0x4, R10 ;  /* 0x00000004030a8825 */ /* 0x002fcc00078e020a */
[----:B------:R-:W3:Y:S01]  /*02d0*/  @!P0 LDG.E.CONSTANT R10, desc[UR6][R10.64] ;  /* 0x000000060a0a8981 */ /* 0x000ee2000c1e9900 */
[----:B--2---:R-:W-:-:S05]  /*02e0*/  @!P0 IMAD.WIDE R26, R3, 0x4, R4 ;  /* 0x00000004031a8825 */ /* 0x004fca00078e0204 */
[----:B------:R-:W2:Y:S04]  /*02f0*/  @!P0 LDG.E.CONSTANT R29, desc[UR6][R26.64] ;  /* 0x000000061a1d8981 */ /* 0x000ea8000c1e9900 */
[----:B---3--:R-:W-:Y:S04]  /*0300*/  @!P0 STS [R17], R10 ;  /* 0x0000000a11008388 */ /* 0x008fe80000000800 */
[----:B--2---:R-:W-:Y:S01]  /*0310*/  STS [R18], R29 ;  /* 0x0000001d12007388 */ /* 0x004fe20000000800 */
[----:B------:R-:W-:Y:S06]  /*0320*/  BAR.SYNC.DEFER_BLOCKING 0x0 ;  /* 0x0000000000007b1d */ /* 0x000fec0000010000 */
[----:B------:R-:W1:Y:S02]  /*0330*/  LDS.128 R4, [R19] ;  /* 0x0000000013047984 */ /* 0x000e640000000c00 */
[----:B-1----:R-:W-:-:S04]  /*0340*/  IMAD R9, R4, UR4, R20 ;  /* 0x0000000404097c24 */ /* 0x002fc8000f8e0214 */
[----:B0-----:R-:W-:-:S05]  /*0350*/  IMAD.WIDE R8, R9, 0x4, R24 ;  /* 0x0000000409087825 */ /* 0x001fca00078e0218 */
[----:B------:R0:W2:Y:S01]  /*0360*/  LDG.E.CONSTANT R15, desc[UR6][R8.64] ;  /* 0x00000006080f7981 */ /* 0x0000a2000c1e9900 */
[--C-:B------:R-:W-:Y:S02]  /*0370*/  IMAD R5, R5, UR4, R20.reuse ;  /* 0x0000000405057c24 */ /* 0x100fe4000f8e0214 */
[----:B------:R-:W-:Y:S02]  /*0380*/  IMAD R27, R6, UR4, R20 ;  /* 0x00000004061b7c24 */ /* 0x000fe4000f8e0214 */
[----:B------:R-:W-:-:S04]  /*0390*/  IMAD.WIDE R4, R5, 0x4, R24 ;  /* 0x0000000405047825 */ /* 0x000fc800078e0218 */
[----:B------:R-:W-:Y:S01]  /*03a0*/  IMAD.WIDE R26, R27, 0x4, R24 ;  /* 0x000000041b1a7825 */ /* 0x000fe200078e0218 */
[----:B------:R1:W3:Y:S03]  /*03b0*/  LDG.E.CONSTANT R14, desc[UR6][R4.64] ;  /* 0x00000006040e7981 */ /* 0x0002e6000c1e9900 */
[----:B------:R-:W-:Y:S01]  /*03c0*/  IMAD R7, R7, UR4, R20 ;  /* 0x0000000407077c24 */ /* 0x000fe2000f8e0214 */
[----:B0-----:R-:W-:Y:S03]  /*03d0*/  LDS.128 R8, [R2] ;  /* 0x0000000002087984 */ /* 0x001fe60000000c00 */
[----:B------:R-:W-:Y:S01]  /*03e0*/  IMAD.WIDE R28, R7, 0x4, R24 ;  /* 0x00000004071c7825 */ /* 0x000fe200078e0218 */
[----:B------:R-:W4:Y:S04]  /*03f0*/  LDG.E.CONSTANT R27, desc[UR6][R26.64] ;  /* 0x000000061a1b7981 */ /* 0x000f28000c1e9900 */
[----:B-1----:R-:W0:Y:S04]  /*0400*/  LDS.128 R4, [R19+0x10] ;  /* 0x0000100013047984 */ /* 0x002e280000000c00 */
[----:B------:R0:W5:Y:S02]  /*0410*/  LDG.E.CONSTANT R12, desc[UR6][R28.64] ;  /* 0x000000061c0c7981 */ /* 0x000164000c1e9900 */
[----:B0-----:R-:W-:-:S04]  /*0420*/  IMAD R29, R4, UR4, R20 ;  /* 0x00000004041d7c24 */ /* 0x001fc8000f8e0214 */
[----:B------:R-:W-:-:S04]  /*0430*/  IMAD.WIDE R28, R29, 0x4, R24 ;  /* 0x000000041d1c7825 */ /* 0x000fc800078e0218 */
[----:B--2---:R-:W-:Y:S02]  /*0440*/  FFMA R15, R8, R15, R13 ;  /* 0x0000000f080f7223 */ /* 0x004fe4000000000d */
[----:B------:R-:W2:Y:S01]  /*0450*/  LDG.E.CONSTANT R13, desc[UR6][R28.64] ;  /* 0x000000061c0d7981 */ /* 0x000ea2000c1e9900 */
[--C-:B------:R-:W-:Y:S02]  /*0460*/  IMAD R8, R5, UR4, R20.reuse ;  /* 0x0000000405087c24 */ /* 0x100fe4000f8e0214 */
[----:B------:R-:W-:Y:S02]  /*0470*/  IMAD R7, R7, UR4, R20 ;  /* 0x0000000407077c24 */ /* 0x000fe4000f8e0214 */
[----:B---3--:R-:W-:Y:S01]  /*0480*/  FFMA R4, R14, R9, R15 ;  /* 0x000000090e047223 */ /* 0x008fe2000000000f */
[----:B------:R-:W-:-:S04]  /*0490*/  IMAD.WIDE R14, R8, 0x4, R24 ;  /* 0x00000004080e7825 */ /* 0x000fc800078e0218 */
[----:B------:R-:W-:Y:S02]  /*04a0*/  IMAD R9, R6, UR4, R20 ;  /* 0x0000000406097c24 */ /* 0x000fe4000f8e0214 */
[----:B------:R5:W3:Y:S01]  /*04b0*/  LDG.E.CONSTANT R14, desc[UR6][R14.64] ;  /* 0x000000060e0e7981 */ /* 0x000ae2000c1e9900 */
[----:B----4-:R-:W-:Y:S01]  /*04c0*/  FFMA R5, R27, R10, R4 ;  /* 0x0000000a1b057223 */ /* 0x010fe20000000004 */
[----:B------:R-:W-:-:S04]  /*04d0*/  IMAD.WIDE R26, R9, 0x4, R24 ;  /* 0x00000004091a7825 */ /* 0x000fc800078e0218 */
[----:B------:R-:W-:Y:S02]  /*04e0*/  IMAD.WIDE R8, R7, 0x4, R24 ;  /* 0x0000000407087825 */ /* 0x000fe400078e0218 */
[----:B------:R-:W4:Y:S02]  /*04f0*/  LDG.E.CONSTANT R27, desc[UR6][R26.64] ;  /* 0x000000061a1b7981 */ /* 0x000f24000c1e9900 */
[----:B-----5:R-:W-:Y:S02]  /*0500*/  FFMA R15, R12, R11, R5 ;  /* 0x0000000b0c0f7223 */ /* 0x020fe40000000005 */
[----:B------:R-:W0:Y:S04]  /*0510*/  LDS.128 R4, [R19+0x20] ;  /* 0x0000200013047984 */ /* 0x000e280000000c00 */
[----:B------:R1:W5:Y:S04]  /*0520*/  LDG.E.CONSTANT R12, desc[UR6][R8.64] ;  /* 0x00000006080c7981 */ /* 0x000368000c1e9900 */
[----:B-1----:R-:W2:Y:S01]  /*0530*/  LDS.128 R8, [R2+0x10] ;  /* 0x0000100002087984 */ /* 0x002ea20000000c00 */
[----:B0-----:R-:W-:-:S04]  /*0540*/  IMAD R29, R4, UR4, R20 ;  /* 0x00000004041d7c24 */ /* 0x001fc8000f8e0214 */
[----:B------:R-:W-:-:S04]  /*0550*/  IMAD.WIDE R28, R29, 0x4, R24 ;  /* 0x000000041d1c7825 */ /* 0x000fc800078e0218 */
[----:B--2---:R-:W-:Y:S02]  /*0560*/  FFMA R4, R8, R13, R15 ;  /* 0x0000000d08047223 */ /* 0x004fe4000000000f */
[----:B------:R0:W2:Y:S01]  /*0570*/  LDG.E.CONSTANT R13, desc[UR6][R28.64] ;  /* 0x000000061c0d7981 */ /* 0x0000a2000c1e9900 */
[--C-:B------:R-:W-:Y:S02]  /*0580*/  IMAD R5, R5, UR4, R20.reuse ;  /* 0x0000000405057c24 */ /* 0x100fe4000f8e0214 */
[--C-:B------:R-:W-:Y:S02]  /*0590*/  IMAD R15, R6, UR4, R20.reuse ;  /* 0x00000004060f7c24 */ /* 0x100fe4000f8e0214 */
[----:B------:R-:W-:Y:S02]  /*05a0*/  IMAD R7, R7, UR4, R20 ;  /* 0x0000000407077c24 */ /* 0x000fe4000f8e0214 */
[----:B0-----:R-:W-:-:S04]  /*05b0*/  IMAD.WIDE R28, R5, 0x4, R24 ;  /* 0x00000004051c7825 */ /* 0x001fc800078e0218 */
[----:B---3--:R-:W-:Y:S01]  /*05c0*/  FFMA R4, R14, R9, R4 ;  /* 0x000000090e047223 */ /* 0x008fe20000000004 */
[----:B------:R-:W-:Y:S01]  /*05d0*/  IMAD.WIDE R14, R15, 0x4, R24 ;  /* 0x000000040f0e7825 */ /* 0x000fe200078e0218 */
[----:B------:R0:W3:Y:S05]  /*05e0*/  LDG.E.CONSTANT R26, desc[UR6][R28.64] ;  /* 0x000000061c1a7981 */ /* 0x0000ea000c1e9900 */
[----:B------:R-:W3:Y:S01]  /*05f0*/  LDG.E.CONSTANT R15, desc[UR6][R14.64] ;  /* 0x000000060e0f7981 */ /* 0x000ee2000c1e9900 */
[----:B----4-:R-:W-:Y:S01]  /*0600*/  FFMA R27, R27, R10, R4 ;  /* 0x0000000a1b1b7223 */ /* 0x010fe20000000004 */
[----:B0-----:R-:W-:Y:S02]  /*0610*/  IMAD.WIDE R28, R7, 0x4, R24 ;  /* 0x00000004071c7825 */ /* 0x001fe400078e0218 */
[----:B------:R-:W0:Y:S02]  /*0620*/  LDS.128 R4, [R19+0x30] ;  /* 0x0000300013047984 */ /* 0x000e240000000c00 */
[----:B-----5:R-:W-:-:S02]  /*0630*/  FFMA R27, R12, R11, R27 ;  /* 0x0000000b0c1b7223 */ /* 0x020fc4000000001b */
[----:B------:R-:W2:Y:S04]  /*0640*/  LDS.128 R8, [R2+0x20] ;  /* 0x0000200002087984 */ /* 0x000ea80000000c00 */
[----:B------:R1:W4:Y:S01]  /*0650*/  LDG.E.CONSTANT R14, desc[UR6][R28.64] ;  /* 0x000000061c0e7981 */ /* 0x000322000c1e9900 */
[----:B0-----:R-:W-:Y:S02]  /*0660*/  IMAD R4, R4, UR4, R20 ;  /* 0x0000000404047c24 */ /* 0x001fe4000f8e0214 */
[----:B--2---:R-:W-:Y:S02]  /*0670*/  FFMA R27, R8, R13, R27 ;  /* 0x0000000d081b7223 */ /* 0x004fe4000000001b */
[----:B------:R-:W-:-:S06]  /*0680*/  IMAD.WIDE R12, R4, 0x4, R24 ;  /* 0x00000004040c7825 */ /* 0x000fcc00078e0218 */
[----:B------:R-:W2:Y:S01]  /*0690*/  LDG.E.CONSTANT R13, desc[UR6][R12.64] ;  /* 0x000000060c0d7981 */ /* 0x000ea2000c1e9900 */
[--C-:B------:R-:W-:Y:S02]  /*06a0*/  IMAD R5, R5, UR4, R20.reuse ;  /* 0x0000000405057c24 */ /* 0x100fe4000f8e0214 */
[--C-:B------:R-:W-:Y:S02]  /*06b0*/  IMAD R7, R7, UR4, R20.reuse ;  /* 0x0000000407077c24 */ /* 0x100fe4000f8e0214 */
[----:B---3--:R-:W-:Y:S01]  /*06c0*/  FFMA R4, R26, R9, R27 ;  /* 0x000000091a047223 */ /* 0x008fe2000000001b */
[----:B------:R-:W-:Y:S02]  /*06d0*/  IMAD R9, R6, UR4, R20 ;  /* 0x0000000406097c24 */ /* 0x000fe4000f8e0214 */
[----:B------:R-:W-:-:S04]  /*06e0*/  IMAD.WIDE R26, R5, 0x4, R24 ;  /* 0x00000004051a7825 */ /* 0x000fc800078e0218 */
[----:B------:R-:W-:Y:S01]  /*06f0*/  FFMA R15, R15, R10, R4 ;  /* 0x0000000a0f0f7223 */ /* 0x000fe20000000004 */
[--C-:B------:R-:W-:Y:S01]  /*0700*/  IMAD.WIDE R4, R9, 0x4, R24.reuse ;  /* 0x0000000409047825 */ /* 0x100fe200078e0218 */
[----:B------:R-:W3:Y:S03]  /*0710*/  LDG.E.CONSTANT R26, desc[UR6][R26.64] ;  /* 0x000000061a1a7981 */ /* 0x000ee6000c1e9900 */
[----:B-1----:R-:W-:-:S05]  /*0720*/  IMAD.WIDE R28, R7, 0x4, R24 ;  /* 0x00000004071c7825 */ /* 0x002fca00078e0218 */
[----:B------:R-:W5:Y:S04]  /*0730*/  LDG.E.CONSTANT R12, desc[UR6][R28.64] ;  /* 0x000000061c0c7981 */ /* 0x000f68000c1e9900 */
[----:B------:R0:W5:Y:S01]  /*0740*/  LDG.E.CONSTANT R27, desc[UR6][R4.64] ;  /* 0x00000006041b7981 */ /* 0x000162000c1e9900 */
[----:B----4-:R-:W-:-:S03]  /*0750*/  FFMA R15, R14, R11, R15 ;  /* 0x0000000b0e0f7223 */ /* 0x010fc6000000000f */
[----:B------:R-:W-:Y:S04]  /*0760*/  LDS.128 R8, [R2+0x30] ;  /* 0x0000300002087984 */ /* 0x000fe80000000c00 */
[----:B0-----:R-:W0:Y:S02]  /*0770*/  LDS.128 R4, [R19+0x40] ;  /* 0x0000400013047984 */ /* 0x001e240000000c00 */
[----:B0-----:R-:W-:Y:S02]  /*0780*/  IMAD R14, R4, UR4, R20 ;  /* 0x00000004040e7c24 */ /* 0x001fe4000f8e0214 */
[----:B--2---:R-:W-:Y:S02]  /*0790*/  FFMA R8, R8, R13, R15 ;  /* 0x0000000d08087223 */ /* 0x004fe4000000000f */
[----:B------:R-:W-:-:S05]  /*07a0*/  IMAD.WIDE R14, R14, 0x4, R24 ;  /* 0x000000040e0e7825 */ /* 0x000fca00078e0218 */
[----:B------:R-:W2:Y:S01]  /*07b0*/  LDG.E.CONSTANT R13, desc[UR6][R14.64] ;  /* 0x000000060e0d7981 */ /* 0x000ea2000c1e9900 */
[--C-:B------:R-:W-:Y:S02]  /*07c0*/  IMAD R5, R5, UR4, R20.reuse ;  /* 0x0000000405057c24 */ /* 0x100fe4000f8e0214 */
[----:B------:R-:W-:Y:S02]  /*07d0*/  IMAD R7, R7, UR4, R20 ;  /* 0x0000000407077c24 */ /* 0x000fe4000f8e0214 */
[----:B------:R-:W-:-:S04]  /*07e0*/  IMAD.WIDE R28, R5, 0x4, R24 ;  /* 0x00000004051c7825 */ /* 0x000fc800078e0218 */
[----:B---3--:R-:W-:Y:S01]  /*07f0*/  FFMA R8, R26, R9, R8 ;  /* 0x000000091a087223 */ /* 0x008fe20000000008 */
[----:B------:R-:W-:Y:S01]  /*0800*/  IMAD R9, R6, UR4, R20 ;  /* 0x0000000406097c24 */ /* 0x000fe2000f8e0214 */
[----:B------:R0:W3:Y:S02]  /*0810*/  LDG.E.CONSTANT R26, desc[UR6][R28.64] ;  /* 0x000000061c1a7981 */ /* 0x0000e4000c1e9900 */
[----:B-----5:R-:W-:Y:S01]  /*0820*/  FFMA R27, R27, R10, R8 ;  /* 0x0000000a1b1b7223 */ /* 0x020fe20000000008 */
[----:B------:R-:W-:-:S04]  /*0830*/  IMAD.WIDE R8, R9, 0x4, R24 ;  /* 0x0000000409087825 */ /* 0x000fc800078e0218 */
[----:B0-----:R-:W-:-:S04]  /*0840*/  IMAD.WIDE R28, R7, 0x4, R24 ;  /* 0x00000004071c7825 */ /* 0x001fc800078e0218 */
[----:B------:R-:W-:Y:S01]  /*0850*/  FFMA R15, R12, R11, R27 ;  /* 0x0000000b0c0f7223 */ /* 0x000fe2000000001b */
[----:B------:R-:W0:Y:S04]  /*0860*/  LDS.128 R4, [R19+0x50] ;  /* 0x0000500013047984 */ /* 0x000e280000000c00 */
[----:B------:R1:W4:Y:S04]  /*0870*/  LDG.E.CONSTANT R27, desc[UR6][R8.64] ;  /* 0x00000006081b7981 */ /* 0x000328000c1e9900 */
[----:B------:R-:W5:Y:S04]  /*0880*/  LDG.E.CONSTANT R12, desc[UR6][R28.64] ;  /* 0x000000061c0c7981 */ /* 0x000f68000c1e9900 */
[----:B-1----:R-:W2:Y:S01]  /*0890*/  LDS.128 R8, [R2+0x40] ;  /* 0x0000400002087984 */ /* 0x002ea20000000c00 */
[----:B0-----:R-:W-:-:S02]  /*08a0*/  IMAD R14, R4, UR4, R20 ;  /* 0x00000004040e7c24 */ /* 0x001fc4000f8e0214 */
[----:B--2---:R-:W-:Y:S02]  /*08b0*/  FFMA R4, R8, R13, R15 ;  /* 0x0000000d08047223 */ /* 0x004fe4000000000f */
[----:B------:R-:W-:-:S05]  /*08c0*/  IMAD.WIDE R14, R14, 0x4, R24 ;  /* 0x000000040e0e7825 */ /* 0x000fca00078e0218 */
[----:B------:R0:W2:Y:S01]  /*08d0*/  LDG.E.CONSTANT R13, desc[UR6][R14.64] ;  /* 0x000000060e0d7981 */ /* 0x0000a2000c1e9900 */
[--C-:B------:R-:W-:Y:S02]  /*08e0*/  IMAD R5, R5, UR4, R20.reuse ;  /* 0x0000000405057c24 */ /* 0x100fe4000f8e0214 */
[--C-:B------:R-:W-:Y:S02]  /*08f0*/  IMAD R6, R6, UR4, R20.reuse ;  /* 0x0000000406067c24 */ /* 0x100fe4000f8e0214 */
[----:B------:R-:W-:Y:S02]  /*0900*/  IMAD R7, R7, UR4, R20 ;  /* 0x0000000407077c24 */ /* 0x000fe4000f8e0214 */
[----:B---3--:R-:W-:Y:S01]  /*0910*/  FFMA R26, R26, R9, R4 ;  /* 0x000000091a1a7223 */ /* 0x008fe20000000004 */
[----:B------:R-:W-:-:S04]  /*0920*/  IMAD.WIDE R4, R5, 0x4, R24 ;  /* 0x0000000405047825 */ /* 0x000fc800078e0218 */
[----:B0-----:R-:W-:-:S04]  /*0930*/  IMAD.WIDE R14, R6, 0x4, R24 ;  /* 0x00000004060e7825 */ /* 0x001fc800078e0218 */
[----:B------:R-:W-:Y:S02]  /*0940*/  IMAD.WIDE R28, R7, 0x4, R24 ;  /* 0x00000004071c7825 */ /* 0x000fe400078e0218 */
[----:B------:R-:W3:Y:S02]  /*0950*/  LDG.E.CONSTANT R15, desc[UR6][R14.64] ;  /* 0x000000060e0f7981 */ /* 0x000ee4000c1e9900 */
[----:B----4-:R-:W-:Y:S02]  /*0960*/  FFMA R27, R27, R10, R26 ;  /* 0x0000000a1b1b7223 */ /* 0x010fe4000000001a */
[----:B------:R-:W4:Y:S04]  /*0970*/  LDG.E.CONSTANT R14, desc[UR6][R28.64] ;  /* 0x000000061c0e7981 */ /* 0x000f28000c1e9900 */
[----:B------:R0:W3:Y:S01]  /*0980*/  LDG.E.CONSTANT R26, desc[UR6][R4.64] ;  /* 0x00000006041a7981 */ /* 0x0000e2000c1e9900 */
[----:B-----5:R-:W-:-:S03]  /*0990*/  FFMA R27, R12, R11, R27 ;  /* 0x0000000b0c1b7223 */ /* 0x020fc6000000001b */
[----:B------:R-:W-:Y:S04]  /*09a0*/  LDS.128 R8, [R2+0x50] ;  /* 0x0000500002087984 */ /* 0x000fe80000000c00 */
[----:B0-----:R-:W0:Y:S02]  /*09b0*/  LDS.128 R4, [R19+0x60] ;  /* 0x0000600013047984 */ /* 0x001e240000000c00 */
[----:B0-----:R-:W-:Y:S02]  /*09c0*/  IMAD R12, R4, UR4, R20 ;  /* 0x00000004040c7c24 */ /* 0x001fe4000f8e0214 */
[----:B--2---:R-:W-:Y:S02]  /*09d0*/  FFMA R8, R8, R13, R27 ;  /* 0x0000000d08087223 */ /* 0x004fe4000000001b */
[----:B------:R-:W-:-:S05]  /*09e0*/  IMAD.WIDE R12, R12, 0x4, R24 ;  /* 0x000000040c0c7825 */ /* 0x000fca00078e0218 */
[----:B------:R0:W2:Y:S01]  /*09f0*/  LDG.E.CONSTANT R27, desc[UR6][R12.64] ;  /* 0x000000060c1b7981 */ /* 0x0000a2000c1e9900 */
[--C-:B------:R-:W-:Y:S02]  /*0a00*/  IMAD R5, R5, UR4, R20.reuse ;  /* 0x0000000405057c24 */ /* 0x100fe4000f8e0214 */
[----:B------:R-:W-:Y:S02]  /*0a10*/  IMAD R6, R6, UR4, R20 ;  /* 0x0000000406067c24 */ /* 0x000fe4000f8e0214 */
[----:B------:R-:W-:-:S04]  /*0a20*/  IMAD.WIDE R4, R5, 0x4, R24 ;  /* 0x0000000405047825 */ /* 0x000fc800078e0218 */
[----:B------:R-:W-:Y:S02]  /*0a30*/  IMAD.WIDE R28, R6, 0x4, R24 ;  /* 0x00000004061c7825 */ /* 0x000fe400078e0218 */
[----:B------:R-:W5:Y:S04]  /*0a40*/  LDG.E.CONSTANT R4, desc[UR6][R4.64] ;  /* 0x0000000604047981 */ /* 0x000f68000c1e9900 */
[----:B------:R1:W5:Y:S01]  /*0a50*/  LDG.E.CONSTANT R5, desc[UR6][R28.64] ;  /* 0x000000061c057981 */ /* 0x000362000c1e9900 */
[----:B---3--:R-:W-:-:S04]  /*0a60*/  FFMA R8, R26, R9, R8 ;  /* 0x000000091a087223 */ /* 0x008fc80000000008 */
[----:B------:R-:W-:-:S04]  /*0a70*/  FFMA R9, R15, R10, R8 ;  /* 0x0000000a0f097223 */ /* 0x000fc80000000008 */
[----:B----4-:R-:W-:Y:S02]  /*0a80*/  FFMA R6, R14, R11, R9 ;  /* 0x0000000b0e067223 */ /* 0x010fe40000000009 */
[----:B------:R-:W-:Y:S04]  /*0a90*/  LDS.128 R8, [R2+0x60] ;  /* 0x0000600002087984 */ /* 0x000fe80000000c00 */
[----:B0-----:R-:W0:Y:S01]  /*0aa0*/  LDS.128 R12, [R19+0x70] ;  /* 0x00007000130c7984 */ /* 0x001e220000000c00 */
[--C-:B------:R-:W-:Y:S02]  /*0ab0*/  IMAD R7, R7, UR4, R20.reuse ;  /* 0x0000000407077c24 */ /* 0x100fe4000f8e0214 */
[--C-:B0-----:R-:W-:Y:S02]  /*0ac0*/  IMAD R13, R13, UR4, R20.reuse ;  /* 0x000000040d0d7c24 */ /* 0x101fe4000f8e0214 */
[----:B-1----:R-:W-:-:S02]  /*0ad0*/  IMAD R28, R14, UR4, R20 ;  /* 0x000000040e1c7c24 */ /* 0x002fc4000f8e0214 */
[----:B------:R-:W-:Y:S02]  /*0ae0*/  IMAD R15, R15, UR4, R20 ;  /* 0x000000040f0f7c24 */ /* 0x000fe4000f8e0214 */
[----:B--2---:R-:W-:Y:S01]  /*0af0*/  FFMA R29, R8, R27, R6 ;  /* 0x0000001b081d7223 */ /* 0x004fe20000000006 */
[----:B------:R-:W-:Y:S02]  /*0b00*/  IMAD R6, R12, UR4, R20 ;  /* 0x000000040c067c24 */ /* 0x000fe4000f8e0214 */
[----:B------:R-:W-:-:S04]  /*0b10*/  IMAD.WIDE R26, R7, 0x4, R24 ;  /* 0x00000004071a7825 */ /* 0x000fc800078e0218 */
[--C-:B------:R-:W-:Y:S01]  /*0b20*/  IMAD.WIDE R6, R6, 0x4, R24.reuse ;  /* 0x0000000406067825 */ /* 0x100fe200078e0218 */
[----:B------:R-:W2:Y:S03]  /*0b30*/  LDG.E.CONSTANT R8, desc[UR6][R26.64] ;  /* 0x000000061a087981 */ /* 0x000ea6000c1e9900 */
[----:B------:R-:W-:-:S05]  /*0b40*/  IMAD.WIDE R12, R13, 0x4, R24 ;  /* 0x000000040d0c7825 */ /* 0x000fca00078e0218 */
[----:B------:R0:W3:Y:S04]  /*0b50*/  LDG.E.CONSTANT R14, desc[UR6][R12.64] ;  /* 0x000000060c0e7981 */ /* 0x0000e8000c1e9900 */
[----:B------:R1:W4:Y:S01]  /*0b60*/  LDG.E.CONSTANT R27, desc[UR6][R6.64] ;  /* 0x00000006061b7981 */ /* 0x000322000c1e9900 */
[----:B0-----:R-:W-:-:S04]  /*0b70*/  IMAD.WIDE R12, R28, 0x4, R24 ;  /* 0x000000041c0c7825 */ /* 0x001fc800078e0218 */
[----:B------:R-:W-:Y:S02]  /*0b80*/  IMAD.WIDE R24, R15, 0x4, R24 ;  /* 0x000000040f187825 */ /* 0x000fe400078e0218 */
[----:B------:R-:W3:Y:S04]  /*0b90*/  LDG.E.CONSTANT R15, desc[UR6][R12.64] ;  /* 0x000000060c0f7981 */ /* 0x000ee8000c1e9900 */
[----:B------:R-:W3:Y:S01]  /*0ba0*/  LDG.E.CONSTANT R24, desc[UR6][R24.64] ;  /* 0x0000000618187981 */ /* 0x000ee2000c1e9900 */
[----:B-----5:R-:W-:-:S04]  /*0bb0*/  FFMA R4, R4, R9, R29 ;  /* 0x0000000904047223 */ /* 0x020fc8000000001d */
[----:B------:R-:W-:Y:S02]  /*0bc0*/  FFMA R9, R5, R10, R4 ;  /* 0x0000000a05097223 */ /* 0x000fe40000000004 */
[----:B-1----:R-:W4:Y:S01]  /*0bd0*/  LDS.128 R4, [R2+0x70] ;  /* 0x0000700002047984 */ /* 0x002f220000000c00 */
[----:B------:R-:W-:-:S04]  /*0be0*/  IADD3 R16, PT, PT, R16, 0x1, RZ ;  /* 0x0000000110107810 */ /* 0x000fc80007ffe0ff */
[----:B------:R-:W-:Y:S02]  /*0bf0*/  ISETP.NE.AND P0, PT, R16, RZ, PT ;  /* 0x000000ff1000720c */ /* 0x000fe40003f05270 */
[----:B------:R-:W-:Y:S01]  /*0c00*/  IADD3 R3, PT, PT, R3, 0x20, RZ ;  /* 0x0000002003037810 */ /* 0x000fe20007ffe0ff */
[----:B--2---:R-:W-:-:S04]  /*0c10*/  FFMA R9, R8, R11, R9 ;  /* 0x0000000b08097223 */ /* 0x004fc80000000009 */
[----:B----4-:R-:W-:-:S04]  /*0c20*/  FFMA R9, R4, R27, R9 ;  /* 0x0000001b04097223 */ /* 0x010fc80000000009 */
[----:B---3--:R-:W-:-:S04]  /*0c30*/  FFMA R14, R14, R5, R9 ;  /* 0x000000050e0e7223 */ /* 0x008fc80000000009 */
[----:B------:R-:W-:-:S04]  /*0c40*/  FFMA R15, R15, R6, R14 ;  /* 0x000000060f0f7223 */ /* 0x000fc8000000000e */
[----:B------:R-:W-:Y:S01]  /*0c50*/  FFMA R13, R24, R7, R15 ;  /* 0x00000007180d7223 */ /* 0x000fe2000000000f */
[----:B------:R-:W-:Y:S06]  /*0c60*/  @P0 BRA `(.L_x_7) ;  /* 0xfffffff4007c0947 */ /* 0x000fec000383ffff */
.L_x_6:
[----:B------:R-:W0:Y:S01]  /*0c70*/  LDC.64 R2, c[0x0][0x3a0] ;  /* 0x0000e800ff027b82 */ /* 0x000e220000000a00 */
[----:B------:R-:W1:Y:S01]  /*0c80*/  LDCU UR5, c[0x0][0x3b0] ;  /* 0x00007600ff0577ac */ /* 0x000e620008000800 */
[----:B------:R-:W-:-:S05]  /*0c90*/  LEA R0, R0, R23, 0x5 ;  /* 0x0000001700007211 */ /* 0x000fca00078e28ff */
[----:B-1----:R-:W-:-:S04]  /*0ca0*/  IMAD R21, R21, UR5, R0 ;  /* 0x0000000515157c24 */ /* 0x002fc8000f8e0200 */
[----:B0-----:R-:W-:-:S05]  /*0cb0*/  IMAD.WIDE R2, R21, 0x4, R2 ;  /* 0x0000000415027825 */ /* 0x001fca00078e0202 */
[----:B------:R-:W-:Y:S01]  /*0cc0*/  STG.E desc[UR6][R2.64], R13 ;  /* 0x0000000d02007986 */ /* 0x000fe2000c101906 */
[----:B------:R-:W-:Y:S05]  /*0cd0*/  EXIT ;  /* 0x000000000000794d */ /* 0x000fea0003800000 */
.L_x_8:
        /* <DEDUP_REMOVED lines=10> */
.L_x_39:


//--------------------- .text._Z27FINEGRAINED_CONDENSE_KERNELILi1024ELi4ELi256EEvPKiS1_PKfPfS4_iii --------------------------
	.section	.text._Z27FINEGRAINED_CONDENSE_KERNELILi1024ELi4ELi256EEvPKiS1_PKfPfS4_iii,"ax",@progbits
	.align	128
        .global         _Z27FINEGRAINED_CONDENSE_KERNELILi1024ELi4ELi256EEvPKiS1_PKfPfS4_iii
        .type           _Z27FINEGRAINED_CONDENSE_KERNELILi1024ELi4ELi256EEvPKiS1_PKfPfS4_iii,@function
        .size           _Z27FINEGRAINED_CONDENSE_KERNELILi1024ELi4ELi256EEvPKiS1_PKfPfS4_iii,(.L_x_40 - _Z27FINEGRAINED_CONDENSE_KERNELILi1024ELi4ELi256EEvPKiS1_PKfPfS4_iii)
        .other          _Z27FINEGRAINED_CONDENSE_KERNELILi1024ELi4ELi256EEvPKiS1_PKfPfS4_iii,@"STO_CUDA_ENTRY STV_DEFAULT"
_Z27FINEGRAINED_CONDENSE_KERNELILi1024ELi4ELi256EEvPKiS1_PKfPfS4_iii:
.text._Z27FINEGRAINED_CONDENSE_KERNELILi1024ELi4ELi256EEvPKiS1_PKfPfS4_iii:
[----:B------:R-:W-:Y:S01]  /*0000*/  LDC R1, c[0x0][0x37c] ;  /* 0x0000df00ff017b82 */ /* 0x000fe20000000800 */
[----:B------:R-:W0:Y:S07]  /*0010*/  S2R R19, SR_CTAID.Y ;  /* 0x0000000000137919 */ /* 0x000e2e0000002600 */
[----:B------:R-:W0:Y:S01]  /*0020*/  LDC.64 R4, c[0x0][0x380] ;  /* 0x0000e000ff047b82 */ /* 0x000e220000000a00 */
[----:B------:R-:W1:Y:S01]  /*0030*/  LDCU.64 UR10, c[0x0][0x358] ;  /* 0x00006b00ff0a77ac */ /* 0x000e620008000a00 */
[----:B0-----:R-:W-:-:S05]  /*0040*/  IMAD.WIDE.U32 R4, R19, 0x4, R4 ;  /* 0x0000000413047825 */ /* 0x001fca00078e0004 */
[----:B-1----:R-:W2:Y:S04]  /*0050*/  LDG.E.CONSTANT R13, desc[UR10][R4.64] ;  /* 0x0000000a040d7981 */ /* 0x002ea8000c1e9900 */
[----:B------:R0:W2:Y:S01]  /*0060*/  LDG.E.CONSTANT R12, desc[UR10][R4.64+0x4] ;  /* 0x0000040a040c7981 */ /* 0x0000a2000c1e9900 */
[----:B------:R-:W1:Y:S01]  /*0070*/  S2UR UR6, SR_CgaCtaId ;  /* 0x00000000000679c3 */ /* 0x000e620000008800 */
[----:B------:R-:W-:Y:S01]  /*0080*/  UMOV UR4, 0x400 ;  /* 0x0000040000047882 */ /* 0x000fe20000000000 */
[----:B------:R-:W-:Y:S01]  /*0090*/  IMAD.MOV.U32 R17, RZ, RZ, RZ ;  /* 0x000000ffff117224 */ /* 0x000fe200078e00ff */
[----:B------:R-:W0:Y:S01]  /*00a0*/  S2R R0, SR_TID.X ;  /* 0x0000000000007919 */ /* 0x000e220000002100 */
[----:B------:R-:W-:Y:S01]  /*00b0*/  UIADD3 UR5, UPT, UPT, UR4, 0x20, URZ ;  /* 0x0000002004057890 */ /* 0x000fe2000fffe0ff */
[----:B------:R-:W3:Y:S03]  /*00c0*/  S2R R14, SR_CTAID.X ;  /* 0x00000000000e7919 */ /* 0x000ee60000002500 */
[----:B------:R-:W4:Y:S01]  /*00d0*/  LDC R2, c[0x0][0x360] ;  /* 0x0000d800ff027b82 */ /* 0x000f220000000800 */
[----:B-1----:R-:W-:-:S02]  /*00e0*/  ULEA UR7, UR6, UR4, 0x18 ;  /* 0x0000000406077291 */ /* 0x002fc4000f8ec0ff */
[----:B------:R-:W-:Y:S01]  /*00f0*/  ULEA UR5, UR6, UR5, 0x18 ;  /* 0x0000000506057291 */ /* 0x000fe2000f8ec0ff */
[----:B----4-:R-:W-:Y:S01]  /*0100*/  SHF.R.U32.HI R16, RZ, 0x6, R2 ;  /* 0x00000006ff107819 */ /* 0x010fe20000011602 */
[C---:B0-----:R-:W-:Y:S01]  /*0110*/  IMAD.SHL.U32 R5, R0.reuse, 0x10, RZ ;  /* 0x0000001000057824 */ /* 0x041fe200078e00ff */
[----:B------:R-:W-:-:S04]  /*0120*/  SHF.L.U32 R4, R0, 0x2, RZ ;  /* 0x0000000200047819 */ /* 0x000fc800000006ff */
[----:B------:R-:W-:Y:S02]  /*0130*/  LOP3.LUT R15, R4, 0xfc, RZ, 0xc0, !PT ;  /* 0x000000fc040f7812 */ /* 0x000fe400078ec0ff */
[----:B--2---:R-:W-:-:S04]  /*0140*/  IADD3 R3, PT, PT, R12, 0x3, -R13 ;  /* 0x000000030c037810 */ /* 0x004fc80007ffe80d */
[----:B------:R-:W-:Y:S02]  /*0150*/  ISETP.GE.AND P0, PT, R3, 0x4, PT ;  /* 0x000000040300780c */ /* 0x000fe40003f06270 */
[----:B------:R-:W-:-:S04]  /*0160*/  SHF.R.S32.HI R6, RZ, 0x1f, R3 ;  /* 0x0000001fff067819 */ /* 0x000fc80000011403 */
[----:B------:R-:W-:Y:S02]  /*0170*/  LEA.HI R7, R6, R3, RZ, 0x2 ;  /* 0x0000000306077211 */ /* 0x000fe400078f10ff */
[----:B------:R-:W-:Y:S02]  /*0180*/  SHF.R.U32.HI R3, RZ, 0x6, R0 ;  /* 0x00000006ff037819 */ /* 0x000fe40000011600 */
[----:B------:R-:W-:Y:S02]  /*0190*/  LOP3.LUT R6, R5, 0x3f0, RZ, 0xc0, !PT ;  /* 0x000003f005067812 */ /* 0x000fe400078ec0ff */
[C---:B------:R-:W-:Y:S02]  /*01a0*/  LEA R5, R3.reuse, UR7, 0x2 ;  /* 0x0000000703057c11 */ /* 0x040fe4000f8e10ff */
[----:B------:R-:W-:Y:S01]  /*01b0*/  SHF.R.S32.HI R7, RZ, 0x2, R7 ;  /* 0x00000002ff077819 */ /* 0x000fe20000011407 */
[----:B------:R-:W-:Y:S01]  /*01c0*/  IMAD R6, R3, 0x400, R6 ;  /* 0x0000040003067824 */ /* 0x000fe200078e0206 */
[----:B---3--:R-:W-:Y:S06]  /*01d0*/  @!P0 BRA `(.L_x_9) ;  /* 0x0000000400b08947 */ /* 0x008fec0003800000 */
[C---:B------:R-:W-:Y:S01]  /*01e0*/  IMAD.IADD R26, R16.reuse, 0x1, R3 ;  /* 0x00000001101a7824 */ /* 0x040fe200078e0203 */
[----:B------:R-:W-:Y:S01]  /*01f0*/  LEA R25, R16, R5, 0x2 ;  /* 0x0000000510197211 */ /* 0x000fe200078e10ff */
[----:B------:R-:W-:Y:S02]  /*0200*/  HFMA2 R18, -RZ, RZ, 0, 0 ;  /* 0x00000000ff127431 */ /* 0x000fe400000001ff */
[----:B------:R-:W-:Y:S02]  /*0210*/  IMAD R27, R14, 0x400, R15 ;  /* 0x000004000e1b7824 */ /* 0x000fe400078e020f */
[C---:B------:R-:W-:Y:S01]  /*0220*/  IMAD.IADD R24, R16.reuse, 0x1, R26 ;  /* 0x0000000110187824 */ /* 0x040fe200078e021a */
[C---:B------:R-:W-:Y:S01]  /*0230*/  LEA R23, R16.reuse, R25, 0x2 ;  /* 0x0000001910177211 */ /* 0x040fe200078e10ff */
[----:B------:R-:W-:Y:S02]  /*0240*/  IMAD.MOV.U32 R17, RZ, RZ, RZ ;  /* 0x000000ffff117224 */ /* 0x000fe400078e00ff */
[----:B------:R-:W-:-:S02]  /*0250*/  IMAD.IADD R22, R16, 0x1, R24 ;  /* 0x0000000110167824 */ /* 0x000fc400078e0218 */
[----:B------:R-:W-:-:S03]  /*0260*/  IMAD R21, R16, 0x4, R23 ;  /* 0x0000000410157824 */ /* 0x000fc600078e0217 */
[----:B------:R-:W-:-:S07]  /*0270*/  IADD3 R20, PT, PT, R16, R22, RZ ;  /* 0x0000001610147210 */ /* 0x000fce0007ffe0ff */
.L_x_15:
[----:B------:R-:W-:Y:S01]  /*0280*/  ISETP.GT.U32.AND P1, PT, R0, 0x3, PT ;  /* 0x000000030000780c */ /* 0x000fe20003f24070 */
[----:B------:R-:W-:Y:S01]  /*0290*/  BSSY.RECONVERGENT B0, `(.L_x_10) ;  /* 0x000001a000007945 */ /* 0x000fe20003800200 */
[----:B------:R-:W-:-:S11]  /*02a0*/  IMAD R29, R18, 0x4, R13 ;  /* 0x00000004121d7824 */ /* 0x000fd600078e020d */
[----:B------:R-:W-:Y:S05]  /*02b0*/  @P1 BRA `(.L_x_11) ;  /* 0x00000000005c1947 */ /* 0x000fea0003800000 */
[C---:B------:R-:W-:Y:S01]  /*02c0*/  IADD3 R31, PT, PT, R29.reuse, R0, RZ ;  /* 0x000000001d1f7210 */ /* 0x040fe20007ffe0ff */
[----:B------:R-:W-:-:S07]  /*02d0*/  VIADD R28, R29, 0x4 ;  /* 0x000000041d1c7836 */ /* 0x000fce0000000000 */
.L_x_12:
[----:B------:R-:W-:-:S13]  /*02e0*/  ISETP.GE.AND P1, PT, R31, R12, PT ;  /* 0x0000000c1f00720c */ /* 0x000fda0003f26270 */
[----:B------:R-:W0:Y:S08]  /*02f0*/  @!P1 LDC.64 R10, c[0x0][0x388] ;  /* 0x0000e200ff0a9b82 */ /* 0x000e300000000a00 */
[----:B------:R-:W1:Y:S01]  /*0300*/  @!P1 LDC.64 R8, c[0x0][0x390] ;  /* 0x0000e400ff089b82 */ /* 0x000e620000000a00 */
[----:B0-----:R-:W-:-:S06]  /*0310*/  @!P1 IMAD.WIDE R10, R31, 0x4, R10 ;  /* 0x000000041f0a9825 */ /* 0x001fcc00078e020a */
[----:B------:R-:W2:Y:S01]  /*0320*/  @!P1 LDG.E.CONSTANT R10, desc[UR10][R10.64] ;  /* 0x0000000a0a0a9981 */ /* 0x000ea2000c1e9900 */
[----:B-1----:R-:W-:-:S06]  /*0330*/  @!P1 IMAD.WIDE R8, R31, 0x4, R8 ;  /* 0x000000041f089825 */ /* 0x002fcc00078e0208 */
[----:B------:R-:W3:Y:S01]  /*0340*/  @!P1 LDG.E.CONSTANT R8, desc[UR10][R8.64] ;  /* 0x0000000a08089981 */ /* 0x000ee2000c1e9900 */
[----:B------:R-:W0:Y:S01]  /*0350*/  S2R R35, SR_CgaCtaId ;  /* 0x0000000000237919 */ /* 0x000e220000008800 */
[----:B------:R-:W-:-:S04]  /*0360*/  MOV R32, 0x400 ;  /* 0x0000040000207802 */ /* 0x000fc80000000f00 */
[----:B------:R-:W-:Y:S02]  /*0370*/  IADD3 R30, PT, PT, R32, 0x10, RZ ;  /* 0x00000010201e7810 */ /* 0x000fe40007ffe0ff */
[C---:B0-----:R-:W-:Y:S02]  /*0380*/  @!P1 LEA R33, R35.reuse, R32, 0x18 ;  /* 0x0000002023219211 */ /* 0x041fe400078ec0ff */
[----:B------:R-:W-:Y:S01]  /*0390*/  LEA R35, R35, R30, 0x18 ;  /* 0x0000001e23237211 */ /* 0x000fe200078ec0ff */
[----:B------:R-:W-:Y:S01]  /*03a0*/  IMAD.IADD R30, R31, 0x1, -R29 ;  /* 0x000000011f1e7824 */ /* 0x000fe200078e0a1d */
[----:B------:R-:W-:-:S03]  /*03b0*/  IADD3 R31, PT, PT, R2, R31, RZ ;  /* 0x0000001f021f7210 */ /* 0x000fc60007ffe0ff */
[C---:B------:R-:W-:Y:S01]  /*03c0*/  IMAD R35, R30.reuse, 0x4, R35 ;  /* 0x000000041e237824 */ /* 0x040fe200078e0223 */
[----:B------:R-:W-:-:S05]  /*03d0*/  @!P1 LEA R33, R30, R33, 0x2 ;  /* 0x000000211e219211 */ /* 0x000fca00078e10ff */
[----:B--2---:R0:W-:Y:S04]  /*03e0*/  @!P1 STS [R33], R10 ;  /* 0x0000000a21009388 */ /* 0x0041e80000000800 */
[----:B---3--:R0:W-:Y:S04]  /*03f0*/  @!P1 STS [R35], R8 ;  /* 0x0000000823009388 */ /* 0x0081e80000000800 */
[----:B------:R0:W-:Y:S01]  /*0400*/  @P1 STS [R35], RZ ;  /* 0x000000ff23001388 */ /* 0x0001e20000000800 */
[----:B------:R-:W-:-:S13]  /*0410*/  ISETP.GE.AND P1, PT, R31, R28, PT ;  /* 0x0000001c1f00720c */ /* 0x000fda0003f26270 */
[----:B0-----:R-:W-:Y:S05]  /*0420*/  @!P1 BRA `(.L_x_12) ;  /* 0xfffffffc00ac9947 */ /* 0x001fea000383ffff */
.L_x_11:
[----:B------:R-:W-:Y:S05]  /*0430*/  BSYNC.RECONVERGENT B0 ;  /* 0x0000000000007941 */ /* 0x000fea0003800200 */
.L_x_10:
[----:B------:R-:W-:Y:S01]  /*0440*/  VIADDMNMX R29, R12, -R29, 0x4, PT ;  /* 0x000000040c1d7446 */ /* 0x000fe2000380091d */
[----:B------:R-:W-:Y:S03]  /*0450*/  BAR.SYNC.DEFER_BLOCKING 0x0 ;  /* 0x0000000000007b1d */ /* 0x000fe60000010000 */
[----:B------:R-:W-:-:S03]  /*0460*/  ISETP.GE.AND P1, PT, R3, R29, PT ;  /* 0x0000001d0300720c */ /* 0x000fc60003f26270 */
[----:B------:R-:W-:Y:S10]  /*0470*/  BSSY.RECONVERGENT B0, `(.L_x_13) ;  /* 0x0000032000007945 */ /* 0x000ff40003800200 */
[----:B------:R-:W-:Y:S05]  /*0480*/  @P1 BRA `(.L_x_14) ;  /* 0x0000000000c01947 */ /* 0x000fea0003800000 */
[----:B------:R-:W0:Y:S01]  /*0490*/  LDS R8, [R5] ;  /* 0x0000000005087984 */ /* 0x000e220000000800 */
[----:B------:R-:W0:Y:S08]  /*04a0*/  LDC R30, c[0x0][0x3b0] ;  /* 0x0000ec00ff1e7b82 */ /* 0x000e300000000800 */
[----:B------:R-:W1:Y:S01]  /*04b0*/  LDC.64 R32, c[0x0][0x398] ;  /* 0x0000e600ff207b82 */ /* 0x000e620000000a00 */
[----:B0-----:R-:W-:-:S04]  /*04c0*/  IMAD R9, R8, R30, R27 ;  /* 0x0000001e08097224 */ /* 0x001fc800078e021b */
[----:B-1----:R-:W-:-:S06]  /*04d0*/  IMAD.WIDE R8, R9, 0x4, R32 ;  /* 0x0000000409087825 */ /* 0x002fcc00078e0220 */
[----:B------:R-:W2:Y:S01]  /*04e0*/  LDG.E.128.CONSTANT R8, desc[UR10][R8.64] ;  /* 0x0000000a08087981 */ /* 0x000ea2000c1e9d00 */
[----:B------:R-:W-:-:S03]  /*04f0*/  ISETP.GE.AND P1, PT, R26, R29, PT ;  /* 0x0000001d1a00720c */ /* 0x000fc60003f26270 */
[----:B--2---:R0:W-:Y:S10]  /*0500*/  STS.128 [R6+UR5], R8 ;  /* 0x0000000806007988 */ /* 0x0041f40008000c05 */
[----:B------:R-:W-:Y:S05]  /*0510*/  @P1 BRA `(.L_x_14) ;  /* 0x00000000009c1947 */ /* 0x000fea0003800000 */
[----:B0-----:R-:W0:Y:S02]  /*0520*/  LDS R8, [R25] ;  /* 0x0000000019087984 */ /* 0x001e240000000800 */
[----:B0-----:R-:W-:-:S04]  /*0530*/  IMAD R9, R8, R30, R27 ;  /* 0x0000001e08097224 */ /* 0x001fc800078e021b */
[----:B------:R-:W-:-:S06]  /*0540*/  IMAD.WIDE R8, R9, 0x4, R32 ;  /* 0x0000000409087825 */ /* 0x000fcc00078e0220 */
[----:B------:R-:W2:Y:S01]  /*0550*/  LDG.E.128.CONSTANT R8, desc[UR10][R8.64] ;  /* 0x0000000a08087981 */ /* 0x000ea2000c1e9d00 */
[----:B------:R-:W-:Y:S02]  /*0560*/  MOV R28, 0x400 ;  /* 0x00000400001c7802 */ /* 0x000fe40000000f00 */
[----:B------:R-:W-:Y:S01]  /*0570*/  ISETP.GE.AND P1, PT, R24, R29, PT ;  /* 0x0000001d1800720c */ /* 0x000fe20003f26270 */
[----:B------:R-:W0:Y:S02]  /*0580*/  S2R R31, SR_CgaCtaId ;  /* 0x00000000001f7919 */ /* 0x000e240000008800 */
[----:B------:R-:W-:-:S05]  /*0590*/  VIADD R28, R28, 0x20 ;  /* 0x000000201c1c7836 */ /* 0x000fca0000000000 */
[----:B0-----:R-:W-:Y:S02]  /*05a0*/  LEA R28, R31, R28, 0x18 ;  /* 0x0000001c1f1c7211 */ /* 0x001fe400078ec0ff */
[----:B------:R-:W-:-:S05]  /*05b0*/  LEA R31, R26, R15, 0x8 ;  /* 0x0000000f1a1f7211 */ /* 0x000fca00078e40ff */
[----:B------:R-:W-:-:S05]  /*05c0*/  IMAD.U32 R31, R31, 0x4, R28 ;  /* 0x000000041f1f7824 */ /* 0x000fca00078e001c */
[----:B--2---:R1:W-:Y:S01]  /*05d0*/  STS.128 [R31], R8 ;  /* 0x000000081f007388 */ /* 0x0043e20000000c00 */
[----:B------:R-:W-:Y:S05]  /*05e0*/  @P1 BRA `(.L_x_14) ;  /* 0x0000000000681947 */ /* 0x000fea0003800000 */
[----:B-1----:R-:W0:Y:S02]  /*05f0*/  LDS R8, [R23] ;  /* 0x0000000017087984 */ /* 0x002e240000000800 */
[----:B0-----:R-:W-:-:S04]  /*0600*/  IMAD R9, R8, R30, R27 ;  /* 0x0000001e08097224 */ /* 0x001fc800078e021b */
[----:B------:R-:W-:-:S06]  /*0610*/  IMAD.WIDE R8, R9, 0x4, R32 ;  /* 0x0000000409087825 */ /* 0x000fcc00078e0220 */
[----:B------:R-:W2:Y:S01]  /*0620*/  LDG.E.128.CONSTANT R8, desc[UR10][R8.64] ;  /* 0x0000000a08087981 */ /* 0x000ea2000c1e9d00 */
[----:B------:R-:W-:Y:S02]  /*0630*/  LEA R31, R24, R15, 0x8 ;  /* 0x0000000f181f7211 */ /* 0x000fe400078e40ff */
[----:B------:R-:W-:-:S03]  /*0640*/  ISETP.GE.AND P1, PT, R22, R29, PT ;  /* 0x0000001d1600720c */ /* 0x000fc60003f26270 */
[----:B------:R-:W-:-:S05]  /*0650*/  IMAD.U32 R31, R31, 0x4, R28 ;  /* 0x000000041f1f7824 */ /* 0x000fca00078e001c */
[----:B--2---:R2:W-:Y:S05]  /*0660*/  STS.128 [R31], R8 ;  /* 0x000000081f007388 */ /* 0x0045ea0000000c00 */
[----:B------:R-:W-:Y:S05]  /*0670*/  @P1 BRA `(.L_x_14) ;  /* 0x0000000000441947 */ /* 0x000fea0003800000 */
[----:B--2---:R-:W0:Y:S02]  /*0680*/  LDS R8, [R21] ;  /* 0x0000000015087984 */ /* 0x004e240000000800 */
        /* <DEDUP_REMOVED lines=8> */
[----:B------:R-:W-:-:S06]  /*0710*/  LEA R29, R16, R21, 0x2 ;  /* 0x00000015101d7211 */ /* 0x000fcc00078e10ff */
[----:B------:R-:W3:Y:S02]  /*0720*/  LDS R29, [R29] ;  /* 0x000000001d1d7984 */ /* 0x000ee40000000800 */
[----:B---3--:R-:W-:-:S04]  /*0730*/  IMAD R9, R29, R30, R27 ;  /* 0x0000001e1d097224 */ /* 0x008fc800078e021b */
[----:B------:R-:W-:-:S06]  /*0740*/  IMAD.WIDE R8, R9, 0x4, R32 ;  /* 0x0000000409087825 */ /* 0x000fcc00078e0220 */
[----:B------:R-:W2:Y:S01]  /*0750*/  LDG.E.128.CONSTANT R8, desc[UR10][R8.64] ;  /* 0x0000000a08087981 */ /* 0x000ea2000c1e9d00 */
[----:B------:R-:W-:-:S05]  /*0760*/  IMAD R31, R20, 0x100, R15 ;  /* 0x00000100141f7824 */ /* 0x000fca00078e020f */
[----:B------:R-:W-:-:S05]  /*0770*/  LEA R28, R31, R28, 0x2 ;  /* 0x0000001c1f1c7211 */ /* 0x000fca00078e10ff */
[----:B--2---:R4:W-:Y:S02]  /*0780*/  STS.128 [R28], R8 ;  /* 0x000000081c007388 */ /* 0x0049e40000000c00 */
.L_x_14:
[----:B------:R-:W-:Y:S05]  /*0790*/  BSYNC.RECONVERGENT B0 ;  /* 0x0000000000007941 */ /* 0x000fea0003800200 */
.L_x_13:
[----:B------:R-:W5:Y:S08]  /*07a0*/  S2UR UR6, SR_CgaCtaId ;  /* 0x00000000000679c3 */ /* 0x000f700000008800 */
[----:B------:R-:W-:Y:S01]  /*07b0*/  BAR.SYNC.DEFER_BLOCKING 0x0 ;  /* 0x0000000000007b1d */ /* 0x000fe20000010000 */
[----:B------:R-:W-:-:S05]  /*07c0*/  VIADD R18, R18, 0x1 ;  /* 0x0000000112127836 */ /* 0x000fca0000000000 */
[----:B------:R-:W-:Y:S01]  /*07d0*/  UMOV UR4, 0x400 ;  /* 0x0000040000047882 */ /* 0x000fe20000000000 */
[----:B------:R-:W-:Y:S01]  /*07e0*/  ISETP.NE.AND P1, PT, R18, R7, PT ;  /* 0x000000071200720c */ /* 0x000fe20003f25270 */
[----:B-----5:R-:W-:Y:S01]  /*07f0*/  ULEA UR7, UR6, UR4, 0x18 ;  /* 0x0000000406077291 */ /* 0x020fe2000f8ec0ff */
[----:B----4-:R-:W-:Y:S04]  /*0800*/  LDS R28, [R4+UR5] ;  /* 0x00000005041c7984 */ /* 0x010fe80008000800 */
[----:B------:R-:W-:Y:S04]  /*0810*/  LDS R29, [R4+UR5+0x400] ;  /* 0x00040005041d7984 */ /* 0x000fe80008000800 */
[----:B0123--:R-:W0:Y:S04]  /*0820*/  LDS.128 R8, [UR7+0x10] ;  /* 0x00001007ff087984 */ /* 0x00fe280008000c00 */
[----:B------:R-:W1:Y:S04]  /*0830*/  LDS R30, [R4+UR5+0x800] ;  /* 0x00080005041e7984 */ /* 0x000e680008000800 */
[----:B------:R-:W2:Y:S01]  /*0840*/  LDS R31, [R4+UR5+0xc00] ;  /* 0x000c0005041f7984 */ /* 0x000ea20008000800 */
[----:B0-----:R-:W-:-:S04]  /*0850*/  FFMA R8, R8, R28, R17 ;  /* 0x0000001c08087223 */ /* 0x001fc80000000011 */
[----:B------:R-:W-:-:S04]  /*0860*/  FFMA R9, R29, R9, R8 ;  /* 0x000000091d097223 */ /* 0x000fc80000000008 */
[----:B-1----:R-:W-:-:S04]  /*0870*/  FFMA R10, R30, R10, R9 ;  /* 0x0000000a1e0a7223 */ /* 0x002fc80000000009 */
[----:B--2---:R-:W-:Y:S01]  /*0880*/  FFMA R17, R31, R11, R10 ;  /* 0x0000000b1f117223 */ /* 0x004fe2000000000a */
[----:B------:R-:W-:Y:S06]  /*0890*/  @P1 BRA `(.L_x_15) ;  /* 0xfffffff800781947 */ /* 0x000fec000383ffff */
.L_x_9:
[----:B------:R-:W0:Y:S01]  /*08a0*/  LDCU UR7, c[0x0][0x3b0] ;  /* 0x00007600ff0777ac */ /* 0x000e220008000800 */
[----:B------:R-:W1:Y:S01]  /*08b0*/  LDC.64 R8, c[0x0][0x3a0] ;  /* 0x0000e800ff087b82 */ /* 0x000e620000000a00 */
[----:B------:R-:W-:Y:S02]  /*08c0*/  IMAD.MOV.U32 R29, RZ, RZ, RZ ;  /* 0x000000ffff1d7224 */ /* 0x000fe400078e00ff */
[----:B0-----:R-:W-:-:S05]  /*08d0*/  IMAD R19, R19, UR7, R0 ;  /* 0x0000000713137c24 */ /* 0x001fca000f8e0200 */
[----:B------:R-:W-:-:S05]  /*08e0*/  LEA R19, R14, R19, 0xa ;  /* 0x000000130e137211 */ /* 0x000fca00078e50ff */
[----:B-1----:R-:W-:-:S05]  /*08f0*/  IMAD.WIDE R18, R19, 0x4, R8 ;  /* 0x0000000413127825 */ /* 0x002fca00078e0208 */
[----:B------:R0:W-:Y:S01]  /*0900*/  STG.E desc[UR10][R18.64], R17 ;  /* 0x0000001112007986 */ /* 0x0001e2000c10190a */
[----:B------:R-:W-:Y:S05]  /*0910*/  @!P0 BRA `(.L_x_16) ;  /* 0x0000000400b88947 */ /* 0x000fea0003800000 */
[C---:B------:R-:W-:Y:S01]  /*0920*/  IMAD.IADD R26, R16.reuse, 0x1, R3 ;  /* 0x00000001101a7824 */ /* 0x040fe200078e0203 */
[----:B------:R-:W-:Y:S01]  /*0930*/  UIADD3 UR4, UPT, UPT, UR4, 0x20, URZ ;  /* 0x0000002004047890 */ /* 0x000fe2000fffe0ff */
[C---:B------:R-:W-:Y:S02]  /*0940*/  LEA R25, R16.reuse, R5, 0x2 ;  /* 0x0000000510197211 */ /* 0x040fe400078e10ff */
[----:B------:R-:W-:Y:S01]  /*0950*/  CS2R R28, SRZ ;  /* 0x00000000001c7805 */ /* 0x000fe2000001ff00 */
[----:B------:R-:W-:Y:S01]  /*0960*/  IMAD.IADD R22, R16, 0x1, R26 ;  /* 0x0000000110167824 */ /* 0x000fe200078e021a */
[----:B------:R-:W-:Y:S01]  /*0970*/  ULEA UR4, UR6, UR4, 0x18 ;  /* 0x0000000406047291 */ /* 0x000fe2000f8ec0ff */
[-C--:B------:R-:W-:Y:S01]  /*0980*/  LEA R27, R14, R15.reuse, 0xa ;  /* 0x0000000f0e1b7211 */ /* 0x080fe200078e50ff */
[----:B------:R-:W-:Y:S01]  /*0990*/  IMAD R23, R16, 0x4, R25 ;  /* 0x0000000410177824 */ /* 0x000fe200078e0219 */
[----:B------:R-:W-:Y:S02]  /*09a0*/  LEA R24, R26, R15, 0x8 ;  /* 0x0000000f1a187211 */ /* 0x000fe400078e40ff */
[----:B------:R-:W-:Y:S01]  /*09b0*/  IADD3 R21, PT, PT, R16, R22, RZ ;  /* 0x0000001610157210 */ /* 0x000fe20007ffe0ff */
[----:B------:R-:W-:Y:S01]  /*09c0*/  VIADD R27, R27, 0x100 ;  /* 0x000001001b1b7836 */ /* 0x000fe20000000000 */
[----:B------:R-:W-:-:S02]  /*09d0*/  LEA R24, R24, UR4, 0x2 ;  /* 0x0000000418187c11 */ /* 0x000fc4000f8e10ff */
[C---:B0-----:R-:W-:Y:S01]  /*09e0*/  LEA R17, R16.reuse, R23, 0x2 ;  /* 0x0000001710117211 */ /* 0x041fe200078e10ff */
[----:B------:R-:W-:-:S07]  /*09f0*/  IMAD.IADD R20, R16, 0x1, R21 ;  /* 0x0000000110147824 */ /* 0x000fce00078e0215 */
.L_x_22:
[----:B------:R-:W-:Y:S01]  /*0a00*/  ISETP.GT.U32.AND P0, PT, R0, 0x3, PT ;  /* 0x000000030000780c */ /* 0x000fe20003f04070 */
[----:B------:R-:W-:Y:S01]  /*0a10*/  BSSY.RECONVERGENT B0, `(.L_x_17) ;  /* 0x000001a000007945 */ /* 0x000fe20003800200 */
[----:B------:R-:W-:-:S11]  /*0a20*/  LEA R31, R28, R13, 0x2 ;  /* 0x0000000d1c1f7211 */ /* 0x000fd600078e10ff */
[----:B------:R-:W-:Y:S05]  /*0a30*/  @P0 BRA `(.L_x_18) ;  /* 0x00000000005c0947 */ /* 0x000fea0003800000 */
[C---:B------:R-:W-:Y:S01]  /*0a40*/  IMAD.IADD R33, R31.reuse, 0x1, R0 ;  /* 0x000000011f217824 */ /* 0x040fe200078e0200 */
[----:B------:R-:W-:-:S07]  /*0a50*/  IADD3 R30, PT, PT, R31, 0x4, RZ ;  /* 0x000000041f1e7810 */ /* 0x000fce0007ffe0ff */
.L_x_19:
        /* <DEDUP_REMOVED lines=8> */
[----:B------:R-:W-:-:S05]  /*0ae0*/  MOV R32, 0x400 ;  /* 0x0000040000207802 */ /* 0x000fca0000000f00 */
[----:B------:R-:W-:Y:S01]  /*0af0*/  VIADD R34, R32, 0x10 ;  /* 0x0000001020227836 */ /* 0x000fe20000000000 */
[----:B0-----:R-:W-:-:S04]  /*0b00*/  @!P0 LEA R37, R35, R32, 0x18 ;  /* 0x0000002023258211 */ /* 0x001fc800078ec0ff */
[----:B------:R-:W-:Y:S02]  /*0b10*/  LEA R35, R35, R34, 0x18 ;  /* 0x0000002223237211 */ /* 0x000fe400078ec0ff */
[----:B------:R-:W-:Y:S01]  /*0b20*/  IADD3 R32, PT, PT, -R31, R33, RZ ;  /* 0x000000211f207210 */ /* 0x000fe20007ffe1ff */
[----:B------:R-:W-:-:S03]  /*0b30*/  IMAD.IADD R33, R2, 0x1, R33 ;  /* 0x0000000102217824 */ /* 0x000fc600078e0221 */
[C---:B------:R-:W-:Y:S01]  /*0b40*/  @!P0 LEA R37, R32.reuse, R37, 0x2 ;  /* 0x0000002520258211 */ /* 0x040fe200078e10ff */
[----:B------:R-:W-:-:S05]  /*0b50*/  IMAD R35, R32, 0x4, R35 ;  /* 0x0000000420237824 */ /* 0x000fca00078e0223 */
[----:B------:R0:W-:Y:S04]  /*0b60*/  @P0 STS [R35], RZ ;  /* 0x000000ff23000388 */ /* 0x0001e80000000800 */
[----:B--2---:R0:W-:Y:S04]  /*0b70*/  @!P0 STS [R37], R10 ;  /* 0x0000000a25008388 */ /* 0x0041e80000000800 */
[----:B---3--:R0:W-:Y:S01]  /*0b80*/  @!P0 STS [R35], R8 ;  /* 0x0000000823008388 */ /* 0x0081e20000000800 */
[----:B------:R-:W-:-:S13]  /*0b90*/  ISETP.GE.AND P0, PT, R33, R30, PT ;  /* 0x0000001e2100720c */ /* 0x000fda0003f06270 */
[----:B0-----:R-:W-:Y:S05]  /*0ba0*/  @!P0 BRA `(.L_x_19) ;  /* 0xfffffffc00ac8947 */ /* 0x001fea000383ffff */
.L_x_18:
[----:B------:R-:W-:Y:S05]  /*0bb0*/  BSYNC.RECONVERGENT B0 ;  /* 0x0000000000007941 */ /* 0x000fea0003800200 */
.L_x_17:
        /* <DEDUP_REMOVED lines=18> */
[----:B------:R-:W-:-:S03]  /*0ce0*/  ISETP.GE.AND P0, PT, R22, R31, PT ;  /* 0x0000001f1600720c */ /* 0x000fc60003f06270 */
[----:B--2---:R1:W-:Y:S10]  /*0cf0*/  STS.128 [R24], R8 ;  /* 0x0000000818007388 */ /* 0x0043f40000000c00 */
[----:B------:R-:W-:Y:S05]  /*0d00*/  @P0 BRA `(.L_x_21) ;  /* 0x0000000000780947 */ /* 0x000fea0003800000 */
[----:B-1----:R-:W0:Y:S01]  /*0d10*/  LDS R8, [R23] ;  /* 0x0000000017087984 */ /* 0x002e220000000800 */
[----:B------:R-:W-:Y:S01]  /*0d20*/  MOV R10, 0x400 ;  /* 0x00000400000a7802 */ /* 0x000fe20000000f00 */
[----:B------:R-:W1:Y:S03]  /*0d30*/  S2R R11, SR_CgaCtaId ;  /* 0x00000000000b7919 */ /* 0x000e660000008800 */
[----:B------:R-:W-:-:S04]  /*0d40*/  IADD3 R10, PT, PT, R10, 0x20, RZ ;  /* 0x000000200a0a7810 */ /* 0x000fc80007ffe0ff */
[----:B-1----:R-:W-:Y:S01]  /*0d50*/  LEA R32, R11, R10, 0x18 ;  /* 0x0000000a0b207211 */ /* 0x002fe200078ec0ff */
[----:B0-----:R-:W-:-:S04]  /*0d60*/  IMAD R9, R8, R30, R27 ;  /* 0x0000001e08097224 */ /* 0x001fc800078e021b */
[----:B------:R-:W-:-:S06]  /*0d70*/  IMAD.WIDE R8, R9, 0x4, R34 ;  /* 0x0000000409087825 */ /* 0x000fcc00078e0222 */
[----:B------:R-:W2:Y:S01]  /*0d80*/  LDG.E.128.CONSTANT R8, desc[UR10][R8.64] ;  /* 0x0000000a08087981 */ /* 0x000ea2000c1e9d00 */
[----:B------:R-:W-:Y:S01]  /*0d90*/  IMAD R33, R22, 0x100, R15 ;  /* 0x0000010016217824 */ /* 0x000fe200078e020f */
[----:B------:R-:W-:-:S04]  /*0da0*/  ISETP.GE.AND P0, PT, R21, R31, PT ;  /* 0x0000001f1500720c */ /* 0x000fc80003f06270 */
[----:B------:R-:W-:-:S05]  /*0db0*/  LEA R33, R33, R32, 0x2 ;  /* 0x0000002021217211 */ /* 0x000fca00078e10ff */
[----:B--2---:R2:W-:Y:S04]  /*0dc0*/  STS.128 [R33], R8 ;  /* 0x0000000821007388 */ /* 0x0045e80000000c00 */
[----:B------:R-:W-:Y:S05]  /*0dd0*/  @P0 BRA `(.L_x_21) ;  /* 0x0000000000440947 */ /* 0x000fea0003800000 */
[----:B--2---:R-:W0:Y:S02]  /*0de0*/  LDS R8, [R17] ;  /* 0x0000000011087984 */ /* 0x004e240000000800 */
        /* <DEDUP_REMOVED lines=8> */
[----:B------:R-:W-:-:S05]  /*0e70*/  IMAD R31, R16, 0x4, R17 ;  /* 0x00000004101f7824 */ /* 0x000fca00078e0211 */
[----:B---3--:R-:W0:Y:S02]  /*0e80*/  LDS R8, [R31] ;  /* 0x000000001f087984 */ /* 0x008e240000000800 */
[----:B0-----:R-:W-:-:S04]  /*0e90*/  IMAD R9, R8, R30, R27 ;  /* 0x0000001e08097224 */ /* 0x001fc800078e021b */
[----:B------:R-:W-:-:S06]  /*0ea0*/  IMAD.WIDE R8, R9, 0x4, R34 ;  /* 0x0000000409087825 */ /* 0x000fcc00078e0222 */
[----:B------:R-:W2:Y:S01]  /*0eb0*/  LDG.E.128.CONSTANT R8, desc[UR10][R8.64] ;  /* 0x0000000a08087981 */ /* 0x000ea2000c1e9d00 */
[----:B------:R-:W-:-:S05]  /*0ec0*/  LEA R33, R20, R15, 0x8 ;  /* 0x0000000f14217211 */ /* 0x000fca00078e40ff */
[----:B------:R-:W-:-:S05]  /*0ed0*/  IMAD.U32 R33, R33, 0x4, R32 ;  /* 0x0000000421217824 */ /* 0x000fca00078e0020 */
[----:B--2---:R4:W-:Y:S02]  /*0ee0*/  STS.128 [R33], R8 ;  /* 0x0000000821007388 */ /* 0x0049e40000000c00 */
.L_x_21:
[----:B------:R-:W-:Y:S05]  /*0ef0*/  BSYNC.RECONVERGENT B0 ;  /* 0x0000000000007941 */ /* 0x000fea0003800200 */
.L_x_20:
[----:B------:R-:W5:Y:S08]  /*0f00*/  S2UR UR6, SR_CgaCtaId ;  /* 0x00000000000679c3 */ /* 0x000f700000008800 */
[----:B------:R-:W-:Y:S01]  /*0f10*/  BAR.SYNC.DEFER_BLOCKING 0x0 ;  /* 0x0000000000007b1d */ /* 0x000fe20000010000 */
[----:B------:R-:W-:-:S04]  /*0f20*/  IADD3 R28, PT, PT, R28, 0x1, RZ ;  /* 0x000000011c1c7810 */ /* 0x000fc80007ffe0ff */
[----:B------:R-:W-:Y:S01]  /*0f30*/  ISETP.NE.AND P0, PT, R28, R7, PT ;  /* 0x000000071c00720c */ /* 0x000fe20003f05270 */
[----:B------:R-:W-:Y:S02]  /*0f40*/  UMOV UR4, 0x400 ;  /* 0x0000040000047882 */ /* 0x000fe40000000000 */
[----:B-----5:R-:W-:Y:S01]  /*0f50*/  ULEA UR7, UR6, UR4, 0x18 ;  /* 0x0000000406077291 */ /* 0x020fe2000f8ec0ff */
[----:B------:R-:W-:Y:S04]  /*0f60*/  LDS R30, [R4+UR5] ;  /* 0x00000005041e7984 */ /* 0x000fe80008000800 */
[----:B------:R-:W-:Y:S04]  /*0f70*/  LDS R31, [R4+UR5+0x400] ;  /* 0x00040005041f7984 */ /* 0x000fe80008000800 */
[----:B01234-:R-:W0:Y:S04]  /*0f80*/  LDS.128 R8, [UR7+0x10] ;  /* 0x00001007ff087984 */ /* 0x01fe280008000c00 */
[----:B------:R-:W1:Y:S04]  /*0f90*/  LDS R32, [R4+UR5+0x800] ;  /* 0x0008000504207984 */ /* 0x000e680008000800 */
[----:B------:R-:W2:Y:S01]  /*0fa0*/  LDS R33, [R4+UR5+0xc00] ;  /* 0x000c000504217984 */ /* 0x000ea20008000800 */
[----:B0-----:R-:W-:-:S04]  /*0fb0*/  FFMA R8, R8, R30, R29 ;  /* 0x0000001e08087223 */ /* 0x001fc8000000001d */
[----:B------:R-:W-:-:S04]  /*0fc0*/  FFMA R9, R31, R9, R8 ;  /* 0x000000091f097223 */ /* 0x000fc80000000008 */
[----:B-1----:R-:W-:-:S04]  /*0fd0*/  FFMA R10, R32, R10, R9 ;  /* 0x0000000a200a7223 */ /* 0x002fc80000000009 */
[----:B--2---:R-:W-:Y:S01]  /*0fe0*/  FFMA R29, R33, R11, R10 ;  /* 0x0000000b211d7223 */ /* 0x004fe2000000000a */
[----:B------:R-:W-:Y:S06]  /*0ff0*/  @P0 BRA `(.L_x_22) ;  /* 0xfffffff800800947 */ /* 0x000fec000383ffff */
.L_x_16:
[----:B------:R1:W-:Y:S01]  /*1000*/  STG.E desc[UR10][R18.64+0x400], R29 ;  /* 0x0004001d12007986 */ /* 0x0003e2000c10190a */
[----:B------:R-:W-:Y:S01]  /*1010*/  IADD3 R8, PT, PT, R12, 0x3, -R13 ;  /* 0x000000030c087810 */ /* 0x000fe20007ffe80d */
[----:B------:R-:W-:-:S03]  /*1020*/  IMAD.MOV.U32 R31, RZ, RZ, RZ ;  /* 0x000000ffff1f7224 */ /* 0x000fc600078e00ff */
[----:B------:R-:W-:-:S13]  /*1030*/  ISETP.GE.AND P0, PT, R8, 0x4, PT ;  /* 0x000000040800780c */ /* 0x000fda0003f06270 */
[----:B-1----:R-:W-:Y:S05]  /*1040*/  @!P0 BRA `(.L_x_23) ;  /* 0x0000000400b48947 */ /* 0x002fea0003800000 */
[C---:B------:R-:W-:Y:S01]  /*1050*/  IADD3 R24, PT, PT, R16.reuse, R3, RZ ;  /* 0x0000000310187210 */ /* 0x040fe20007ffe0ff */
[----:B------:R-:W-:Y:S01]  /*1060*/  IMAD R25, R16, 0x4, R5 ;  /* 0x0000000410197824 */ /* 0x000fe200078e0205 */
[----:B------:R-:W-:Y:S01]  /*1070*/  MOV R31, RZ ;  /* 0x000000ff001f7202 */ /* 0x000fe20000000f00 */
[----:B------:R-:W-:Y:S01]  /*1080*/  IMAD R27, R14, 0x400, R15 ;  /* 0x000004000e1b7824 */ /* 0x000fe200078e020f */
[C---:B------:R-:W-:Y:S01]  /*1090*/  IADD3 R22, PT, PT, R16.reuse, R24, RZ ;  /* 0x0000001810167210 */ /* 0x040fe20007ffe0ff */
[C---:B------:R-:W-:Y:S02]  /*10a0*/  IMAD R23, R16.reuse, 0x4, R25 ;  /* 0x0000000410177824 */ /* 0x040fe400078e0219 */
[----:B------:R-:W-:Y:S01]  /*10b0*/  IMAD.MOV.U32 R26, RZ, RZ, RZ ;  /* 0x000000ffff1a7224 */ /* 0x000fe200078e00ff */
[C---:B------:R-:W-:Y:S01]  /*10c0*/  IADD3 R21, PT, PT, R16.reuse, R22, RZ ;  /* 0x0000001610157210 */ /* 0x040fe20007ffe0ff */
[----:B0-----:R-:W-:Y:S01]  /*10d0*/  IMAD R17, R16, 0x4, R23 ;  /* 0x0000000410117824 */ /* 0x001fe200078e0217 */
[----:B------:R-:W-:-:S02]  /*10e0*/  IADD3 R27, PT, PT, R27, 0x200, RZ ;  /* 0x000002001b1b7810 */ /* 0x000fc40007ffe0ff */
[----:B------:R-:W-:-:S07]  /*10f0*/  IADD3 R20, PT, PT, R16, R21, RZ ;  /* 0x0000001510147210 */ /* 0x000fce0007ffe0ff */
.L_x_29:
[----:B------:R-:W-:Y:S01]  /*1100*/  ISETP.GT.U32.AND P0, PT, R0, 0x3, PT ;  /* 0x000000030000780c */ /* 0x000fe20003f04070 */
[----:B------:R-:W-:Y:S01]  /*1110*/  BSSY.RECONVERGENT B0, `(.L_x_24) ;  /* 0x000001a000007945 */ /* 0x000fe20003800200 */
[----:B------:R-:W-:-:S11]  /*1120*/  IMAD R29, R26, 0x4, R13 ;  /* 0x000000041a1d7824 */ /* 0x000fd600078e020d */
[----:B------:R-:W-:Y:S05]  /*1130*/  @P0 BRA `(.L_x_25) ;  /* 0x00000000005c0947 */ /* 0x000fea0003800000 */
[C---:B------:R-:W-:Y:S01]  /*1140*/  IADD3 R33, PT, PT, R29.reuse, R0, RZ ;  /* 0x000000001d217210 */ /* 0x040fe20007ffe0ff */
[----:B------:R-:W-:-:S07]  /*1150*/  VIADD R28, R29, 0x4 ;  /* 0x000000041d1c7836 */ /* 0x000fce0000000000 */
.L_x_26:
        /* <DEDUP_REMOVED lines=10> */
[----:B0-----:R-:W-:Y:S01]  /*1200*/  @!P0 LEA R37, R35, R30, 0x18 ;  /* 0x0000001e23258211 */ /* 0x001fe200078ec0ff */
[----:B------:R-:W-:Y:S01]  /*1210*/  IMAD.IADD R30, R33, 0x1, -R29 ;  /* 0x00000001211e7824 */ /* 0x000fe200078e0a1d */
[----:B------:R-:W-:-:S04]  /*1220*/  LEA R35, R35, R32, 0x18 ;  /* 0x0000002023237211 */ /* 0x000fc800078ec0ff */
[C---:B------:R-:W-:Y:S01]  /*1230*/  LEA R32, R30.reuse, R35, 0x2 ;  /* 0x000000231e207211 */ /* 0x040fe200078e10ff */
[----:B------:R-:W-:Y:S01]  /*1240*/  @!P0 IMAD R35, R30, 0x4, R37 ;  /* 0x000000041e238824 */ /* 0x000fe200078e0225 */
[----:B------:R-:W-:-:S03]  /*1250*/  IADD3 R33, PT, PT, R2, R33, RZ ;  /* 0x0000002102217210 */ /* 0x000fc60007ffe0ff */
[----:B------:R0:W-:Y:S04]  /*1260*/  @P0 STS [R32], RZ ;  /* 0x000000ff20000388 */ /* 0x0001e80000000800 */
[----:B--2---:R0:W-:Y:S04]  /*1270*/  @!P0 STS [R35], R10 ;  /* 0x0000000a23008388 */ /* 0x0041e80000000800 */
[----:B---3--:R0:W-:Y:S01]  /*1280*/  @!P0 STS [R32], R9 ;  /* 0x0000000920008388 */ /* 0x0081e20000000800 */
[----:B------:R-:W-:-:S13]  /*1290*/  ISETP.GE.AND P0, PT, R33, R28, PT ;  /* 0x0000001c2100720c */ /* 0x000fda0003f06270 */
[----:B0-----:R-:W-:Y:S05]  /*12a0*/  @!P0 BRA `(.L_x_26) ;  /* 0xfffffffc00ac8947 */ /* 0x001fea000383ffff */
.L_x_25:
[----:B------:R-:W-:Y:S05]  /*12b0*/  BSYNC.RECONVERGENT B0 ;  /* 0x0000000000007941 */ /* 0x000fea0003800200 */
.L_x_24:
        /* <DEDUP_REMOVED lines=45> */
[----:B------:R-:W-:-:S05]  /*1590*/  LEA R29, R16, R17, 0x2 ;  /* 0x00000011101d7211 */ /* 0x000fca00078e10ff */
[----:B---3--:R-:W0:Y:S02]  /*15a0*/  LDS R8, [R29] ;  /* 0x000000001d087984 */ /* 0x008e240000000800 */
[----:B0-----:R-:W-:-:S04]  /*15b0*/  IMAD R9, R8, R30, R27 ;  /* 0x0000001e08097224 */ /* 0x001fc800078e021b */
[----:B------:R-:W-:-:S06]  /*15c0*/  IMAD.WIDE R8, R9, 0x4, R32 ;  /* 0x0000000409087825 */ /* 0x000fcc00078e0220 */
[----:B------:R-:W2:Y:S01]  /*15d0*/  LDG.E.128.CONSTANT R8, desc[UR10][R8.64] ;  /* 0x0000000a08087981 */ /* 0x000ea2000c1e9d00 */
[----:B------:R-:W-:-:S05]  /*15e0*/  IMAD R33, R20, 0x100, R15 ;  /* 0x0000010014217824 */ /* 0x000fca00078e020f */
[----:B------:R-:W-:-:S05]  /*15f0*/  LEA R33, R33, R28, 0x2 ;  /* 0x0000001c21217211 */ /* 0x000fca00078e10ff */
[----:B--2---:R4:W-:Y:S02]  /*1600*/  STS.128 [R33], R8 ;  /* 0x0000000821007388 */ /* 0x0049e40000000c00 */
.L_x_28:
[----:B------:R-:W-:Y:S05]  /*1610*/  BSYNC.RECONVERGENT B0 ;  /* 0x0000000000007941 */ /* 0x000fea0003800200 */
.L_x_27:
[----:B------:R-:W5:Y:S08]  /*1620*/  S2UR UR6, SR_CgaCtaId ;  /* 0x00000000000679c3 */ /* 0x000f700000008800 */
[----:B------:R-:W-:Y:S01]  /*1630*/  BAR.SYNC.DEFER_BLOCKING 0x0 ;  /* 0x0000000000007b1d */ /* 0x000fe20000010000 */
[----:B------:R-:W-:-:S05]  /*1640*/  VIADD R26, R26, 0x1 ;  /* 0x000000011a1a7836 */ /* 0x000fca0000000000 */
[----:B------:R-:W-:Y:S01]  /*1650*/  UMOV UR4, 0x400 ;  /* 0x0000040000047882 */ /* 0x000fe20000000000 */
[----:B------:R-:W-:Y:S01]  /*1660*/  ISETP.NE.AND P0, PT, R26, R7, PT ;  /* 0x000000071a00720c */ /* 0x000fe20003f05270 */
        /* <DEDUP_REMOVED lines=11> */
.L_x_23:
[----:B------:R1:W-:Y:S01]  /*1720*/  STG.E desc[UR10][R18.64+0x800], R31 ;  /* 0x0008001f12007986 */ /* 0x0003e2000c10190a */
[----:B------:R-:W-:Y:S01]  /*1730*/  IADD3 R8, PT, PT, R12, 0x3, -R13 ;  /* 0x000000030c087810 */ /* 0x000fe20007ffe80d */
[----:B0-----:R-:W-:-:S03]  /*1740*/  HFMA2 R17, -RZ, RZ, 0, 0 ;  /* 0x00000000ff117431 */ /* 0x001fc600000001ff */
[----:B------:R-:W-:-:S13]  /*1750*/  ISETP.GE.AND P0, PT, R8, 0x4, PT ;  /* 0x000000040800780c */ /* 0x000fda0003f06270 */
[----:B-1----:R-:W-:Y:S05]  /*1760*/  @!P0 BRA `(.L_x_30) ;  /* 0x0000000400a08947 */ /* 0x002fea0003800000 */
[C---:B------:R-:W-:Y:S01]  /*1770*/  IMAD.IADD R29, R16.reuse, 0x1, R3 ;  /* 0x00000001101d7824 */ /* 0x040fe200078e0203 */
[----:B------:R-:W-:Y:S01]  /*1780*/  LEA R27, R16, R5, 0x2 ;  /* 0x00000005101b7211 */ /* 0x000fe200078e10ff */
[----:B------:R-:W-:Y:S01]  /*1790*/  IMAD R26, R14, 0x400, R15 ;  /* 0x000004000e1a7824 */ /* 0x000fe200078e020f */
[----:B------:R-:W-:Y:S01]  /*17a0*/  SHF.L.U32 R28, R15, 0x2, RZ ;  /* 0x000000020f1c7819 */ /* 0x000fe200000006ff */
[----:B------:R-:W-:Y:S01]  /*17b0*/  UIADD3 UR7, UPT, UPT, UR4, 0x20, URZ ;  /* 0x0000002004077890 */ /* 0x000fe2000fffe0ff */
[C---:B------:R-:W-:Y:S01]  /*17c0*/  IADD3 R25, PT, PT, R16.reuse, R29, RZ ;  /* 0x0000001d10197210 */ /* 0x040fe20007ffe0ff */
[----:B------:R-:W-:Y:S01]  /*17d0*/  IMAD.MOV.U32 R17, RZ, RZ, RZ ;  /* 0x000000ffff117224 */ /* 0x000fe200078e00ff */
[C---:B------:R-:W-:Y:S01]  /*17e0*/  LEA R23, R16.reuse, R27, 0x2 ;  /* 0x0000001b10177211 */ /* 0x040fe200078e10ff */
[----:B------:R-:W-:Y:S01]  /*17f0*/  IMAD.MOV.U32 R20, RZ, RZ, RZ ;  /* 0x000000ffff147224 */ /* 0x000fe200078e00ff */
[----:B------:R-:W-:Y:S01]  /*1800*/  IADD3 R21, PT, PT, R16, R25, RZ ;  /* 0x0000001910157210 */ /* 0x000fe20007ffe0ff */
[----:B------:R-:W-:Y:S01]  /*1810*/  VIADD R26, R26, 0x300 ;  /* 0x000003001a1a7836 */ /* 0x000fe20000000000 */
[-C--:B------:R-:W-:Y:S01]  /*1820*/  LEA R24, R29, R28.reuse, 0xa ;  /* 0x0000001c1d187211 */ /* 0x080fe200078e50ff */
[C---:B------:R-:W-:Y:S01]  /*1830*/  IMAD R15, R16.reuse, 0x4, R23 ;  /* 0x00000004100f7824 */ /* 0x040fe200078e0217 */
[-C--:B------:R-:W-:Y:S01]  /*1840*/  LEA R22, R25, R28.reuse, 0xa ;  /* 0x0000001c19167211 */ /* 0x080fe200078e50ff */
[C---:B------:R-:W-:Y:S01]  /*1850*/  IMAD.IADD R14, R16.reuse, 0x1, R21 ;  /* 0x00000001100e7824 */ /* 0x040fe200078e0215 */
[----:B------:R-:W-:Y:S01]  /*1860*/  LEA R30, R21, R28, 0xa ;  /* 0x0000001c151e7211 */ /* 0x000fe200078e50ff */
[----:B------:R-:W-:Y:S01]  /*1870*/  IMAD R16, R16, 0x4, R15 ;  /* 0x0000000410107824 */ /* 0x000fe200078e020f */
[----:B------:R-:W-:Y:S01]  /*1880*/  ULEA UR7, UR6, UR7, 0x18 ;  /* 0x0000000706077291 */ /* 0x000fe2000f8ec0ff */
[----:B------:R-:W-:-:S11]  /*1890*/  IMAD R28, R14, 0x400, R28 ;  /* 0x000004000e1c7824 */ /* 0x000fd600078e021c */
.L_x_36:
[----:B------:R-:W-:Y:S01]  /*18a0*/  ISETP.GT.U32.AND P0, PT, R0, 0x3, PT ;  /* 0x000000030000780c */ /* 0x000fe20003f04070 */
[----:B------:R-:W-:Y:S01]  /*18b0*/  BSSY.RECONVERGENT B0, `(.L_x_31) ;  /* 0x000001a000007945 */ /* 0x000fe20003800200 */
[----:B------:R-:W-:-:S11]  /*18c0*/  LEA R31, R20, R13, 0x2 ;  /* 0x0000000d141f7211 */ /* 0x000fd600078e10ff */
[----:B------:R-:W-:Y:S05]  /*18d0*/  @P0 BRA `(.L_x_32) ;  /* 0x00000000005c0947 */ /* 0x000fea0003800000 */
[C---:B------:R-:W-:Y:S01]  /*18e0*/  IMAD.IADD R33, R31.reuse, 0x1, R0 ;  /* 0x000000011f217824 */ /* 0x040fe200078e0200 */
[----:B------:R-:W-:-:S07]  /*18f0*/  IADD3 R32, PT, PT, R31, 0x4, RZ ;  /* 0x000000041f207810 */ /* 0x000fce0007ffe0ff */
.L_x_33:
[----:B------:R-:W-:Y:S01]  /*1900*/  ISETP.GE.AND P0, PT, R33, R12, PT ;  /* 0x0000000c2100720c */ /* 0x000fe20003f06270 */
[----:B------:R-:W0:Y:S01]  /*1910*/  S2R R11, SR_CgaCtaId ;  /* 0x00000000000b7919 */ /* 0x000e220000008800 */
[----:B------:R-:W-:Y:S02]  /*1920*/  MOV R34, 0x400 ;  /* 0x0000040000227802 */ /* 0x000fe40000000f00 */
[----:B------:R-:W-:-:S03]  /*1930*/  IADD3 R35, PT, PT, -R31, R33, RZ ;  /* 0x000000211f237210 */ /* 0x000fc60007ffe1ff */
[----:B------:R-:W-:-:S06]  /*1940*/  VIADD R10, R34, 0x10 ;  /* 0x00000010220a7836 */ /* 0x000fcc0000000000 */
[----:B------:R-:W1:Y:S01]  /*1950*/  @!P0 LDC.64 R8, c[0x0][0x388] ;  /* 0x0000e200ff088b82 */ /* 0x000e620000000a00 */
[C---:B0-----:R-:W-:Y:S02]  /*1960*/  @!P0 LEA R34, R11.reuse, R34, 0x18 ;  /* 0x000000220b228211 */ /* 0x041fe400078ec0ff */
[----:B------:R-:W-:Y:S01]  /*1970*/  LEA R36, R11, R10, 0x18 ;  /* 0x0000000a0b247211 */ /* 0x000fe200078ec0ff */
[----:B-1----:R-:W-:-:S04]  /*1980*/  @!P0 IMAD.WIDE R10, R33, 0x4, R8 ;  /* 0x00000004210a8825 */ /* 0x002fc800078e0208 */
[----:B------:R-:W0:Y:S01]  /*1990*/  @!P0 LDC.64 R8, c[0x0][0x390] ;  /* 0x0000e400ff088b82 */ /* 0x000e220000000a00 */
[C---:B------:R-:W-:Y:S01]  /*19a0*/  @!P0 IMAD R34, R35.reuse, 0x4, R34 ;  /* 0x0000000423228824 */ /* 0x040fe200078e0222 */
[----:B------:R-:W-:Y:S01]  /*19b0*/  LEA R35, R35, R36, 0x2 ;  /* 0x0000002423237211 */ /* 0x000fe200078e10ff */
[----:B------:R-:W2:Y:S01]  /*19c0*/  @!P0 LDG.E.CONSTANT R11, desc[UR10][R10.64] ;  /* 0x0000000a0a0b8981 */ /* 0x000ea2000c1e9900 */
[----:B0-----:R-:W-:-:S06]  /*19d0*/  @!P0 IMAD.WIDE R8, R33, 0x4, R8 ;  /* 0x0000000421088825 */ /* 0x001fcc00078e0208 */
[----:B------:R-:W3:Y:S01]  /*19e0*/  @!P0 LDG.E.CONSTANT R8, desc[UR10][R8.64] ;  /* 0x0000000a08088981 */ /* 0x000ee2000c1e9900 */
[----:B------:R-:W-:-:S03]  /*19f0*/  IMAD.IADD R33, R2, 0x1, R33 ;  /* 0x0000000102217824 */ /* 0x000fc600078e0221 */
[----:B------:R0:W-:Y:S04]  /*1a00*/  @P0 STS [R35], RZ ;  /* 0x000000ff23000388 */ /* 0x0001e80000000800 */
[----:B--2---:R0:W-:Y:S04]  /*1a10*/  @!P0 STS [R34], R11 ;  /* 0x0000000b22008388 */ /* 0x0041e80000000800 */
[----:B---3--:R0:W-:Y:S01]  /*1a20*/  @!P0 STS [R35], R8 ;  /* 0x0000000823008388 */ /* 0x0081e20000000800 */
[----:B------:R-:W-:-:S13]  /*1a30*/  ISETP.GE.AND P0, PT, R33, R32, PT ;  /* 0x000000202100720c */ /* 0x000fda0003f06270 */
[----:B0-----:R-:W-:Y:S05]  /*1a40*/  @!P0 BRA `(.L_x_33) ;  /* 0xfffffffc00ac8947 */ /* 0x001fea000383ffff */
.L_x_32:
[----:B------:R-:W-:Y:S05]  /*1a50*/  BSYNC.RECONVERGENT B0 ;  /* 0x0000000000007941 */ /* 0x000fea0003800200 */
.L_x_31:
        /* <DEDUP_REMOVED lines=19> */
[----:B--2---:R1:W-:Y:S10]  /*1b90*/  STS.128 [R24+UR7], R8 ;  /* 0x0000000818007988 */ /* 0x0043f40008000c07 */
[----:B------:R-:W-:Y:S05]  /*1ba0*/  @P0 BRA `(.L_x_35) ;  /* 0x00000000004c0947 */ /* 0x000fea0003800000 */
[----:B-1----:R-:W0:Y:S02]  /*1bb0*/  LDS R8, [R23] ;  /* 0x0000000017087984 */ /* 0x002e240000000800 */
[----:B0-----:R-:W-:-:S04]  /*1bc0*/  IMAD R9, R8, R31, R26 ;  /* 0x0000001f08097224 */ /* 0x001fc800078e021a */
[----:B------:R-:W-:-:S06]  /*1bd0*/  IMAD.WIDE R8, R9, 0x4, R34 ;  /* 0x0000000409087825 */ /* 0x000fcc00078e0222 */
[----:B------:R-:W2:Y:S01]  /*1be0*/  LDG.E.128.CONSTANT R8, desc[UR10][R8.64] ;  /* 0x0000000a08087981 */ /* 0x000ea2000c1e9d00 */
[----:B------:R-:W-:-:S03]  /*1bf0*/  ISETP.GE.AND P0, PT, R21, R32, PT ;  /* 0x000000201500720c */ /* 0x000fc60003f06270 */
[----:B--2---:R2:W-:Y:S10]  /*1c00*/  STS.128 [R22+UR7], R8 ;  /* 0x0000000816007988 */ /* 0x0045f40008000c07 */
[----:B------:R-:W-:Y:S05]  /*1c10*/  @P0 BRA `(.L_x_35) ;  /* 0x0000000000300947 */ /* 0x000fea0003800000 */
[----:B--2---:R-:W0:Y:S02]  /*1c20*/  LDS R8, [R15] ;  /* 0x000000000f087984 */ /* 0x004e240000000800 */
[----:B0-----:R-:W-:-:S04]  /*1c30*/  IMAD R9, R8, R31, R26 ;  /* 0x0000001f08097224 */ /* 0x001fc800078e021a */
[----:B------:R-:W-:-:S06]  /*1c40*/  IMAD.WIDE R8, R9, 0x4, R34 ;  /* 0x0000000409087825 */ /* 0x000fcc00078e0222 */
[----:B------:R-:W2:Y:S01]  /*1c50*/  LDG.E.128.CONSTANT R8, desc[UR10][R8.64] ;  /* 0x0000000a08087981 */ /* 0x000ea2000c1e9d00 */
[----:B------:R-:W-:-:S03]  /*1c60*/  ISETP.GE.AND P0, PT, R14, R32, PT ;  /* 0x000000200e00720c */ /* 0x000fc60003f06270 */
[----:B--2---:R3:W-:Y:S10]  /*1c70*/  STS.128 [R30+UR7], R8 ;  /* 0x000000081e007988 */ /* 0x0047f40008000c07 */
[----:B------:R-:W-:Y:S05]  /*1c80*/  @P0 BRA `(.L_x_35) ;  /* 0x0000000000140947 */ /* 0x000fea0003800000 */
[----:B---3--:R-:W0:Y:S02]  /*1c90*/  LDS R8, [R16] ;  /* 0x0000000010087984 */ /* 0x008e240000000800 */
[----:B0-----:R-:W-:-:S04]  /*1ca0*/  IMAD R9, R8, R31, R26 ;  /* 0x0000001f08097224 */ /* 0x001fc800078e021a */
[----:B------:R-:W-:-:S06]  /*1cb0*/  IMAD.WIDE R8, R9, 0x4, R34 ;  /* 0x0000000409087825 */ /* 0x000fcc00078e0222 */
[----:B------:R-:W2:Y:S04]  /*1cc0*/  LDG.E.128.CONSTANT R8, desc[UR10][R8.64] ;  /* 0x0000000a08087981 */ /* 0x000ea8000c1e9d00 */
[----:B--2---:R4:W-:Y:S02]  /*1cd0*/  STS.128 [R28+UR7], R8 ;  /* 0x000000081c007988 */ /* 0x0049e40008000c07 */
.L_x_35:
[----:B------:R-:W-:Y:S05]  /*1ce0*/  BSYNC.RECONVERGENT B0 ;  /* 0x0000000000007941 */ /* 0x000fea0003800200 */
.L_x_34:
        /* <DEDUP_REMOVED lines=16> */
.L_x_30:
[----:B------:R-:W-:Y:S01]  /*1df0*/  STG.E desc[UR10][R18.64+0xc00], R17 ;  /* 0x000c001112007986 */ /* 0x000fe2000c10190a */
[----:B------:R-:W-:Y:S05]  /*1e00*/  EXIT ;  /* 0x000000000000794d */ /* 0x000fea0003800000 */
.L_x_37:
        /* <DEDUP_REMOVED lines=15> */
.L_x_40:


//--------------------- .nv.shared._Z30FINEGRAINED_CONDENSE_KERNEL_V3ILi32ELi32ELi64EEvPKiS1_PKfPfS4_iii --------------------------
	.section	.nv.shared._Z30FINEGRAINED_CONDENSE_KERNEL_V3ILi32ELi32ELi64EEvPKiS1_PKfPfS4_iii,"aw",@nobits
	.sectionflags	@""
	.align	4
.nv.shared._Z30FINEGRAINED_CONDENSE_KERNEL_V3ILi32ELi32ELi64EEvPKiS1_PKfPfS4_iii:
	.zero		9216


//--------------------- .nv.shared.reserved.0     --------------------------
	.section	.nv.shared.reserved.0,"aw",@nobits
	.weak		__nv_reservedSMEM_offset_0_alias
	.size		__nv_reservedSMEM_offset_0_alias, 0, 64
	.other		__nv_reservedSMEM_offset_0_alias,@"STO_CUDA_RESERVED_SHARED STV_DEFAULT"
__nv_reservedSMEM_offset_0_alias:
	.zero		0
	.zero		64


//--------------------- .nv.shared._Z30FINEGRAINED_CONDENSE_KERNEL_V2ILi32ELi32ELi32EEvPKiS1_PKfPfS4_iii --------------------------
	.section	.nv.shared._Z30FINEGRAINED_CONDENSE_KERNEL_V2ILi32ELi32ELi32EEvPKiS1_PKfPfS4_iii,"aw",@nobits
	.sectionflags	@""
	.align	4
.nv.shared._Z30FINEGRAINED_CONDENSE_KERNEL_V2ILi32ELi32ELi32EEvPKiS1_PKfPfS4_iii:
	.zero		9216


//--------------------- .nv.shared._Z27FINEGRAINED_CONDENSE_KERNELILi1024ELi4ELi256EEvPKiS1_PKfPfS4_iii --------------------------
	.section	.nv.shared._Z27FINEGRAINED_CONDENSE_KERNELILi1024ELi4ELi256EEvPKiS1_PKfPfS4_iii,"aw",@nobits
	.sectionflags	@""
	.align	4
.nv.shared._Z27FINEGRAINED_CONDENSE_KERNELILi1024ELi4ELi256EEvPKiS1_PKfPfS4_iii:
	.zero		5168


//--------------------- .nv.constant0._Z30FINEGRAINED_CONDENSE_KERNEL_V3ILi32ELi32ELi64EEvPKiS1_PKfPfS4_iii --------------------------
	.section	.nv.constant0._Z30FINEGRAINED_CONDENSE_KERNEL_V3ILi32ELi32ELi64EEvPKiS1_PKfPfS4_iii,"a",@progbits
	.sectionflags	@""
	.align	4
.nv.constant0._Z30FINEGRAINED_CONDENSE_KERNEL_V3ILi32ELi32ELi64EEvPKiS1_PKfPfS4_iii:
	.zero		948


//--------------------- .nv.constant0._Z30FINEGRAINED_CONDENSE_KERNEL_V2ILi32ELi32ELi32EEvPKiS1_PKfPfS4_iii --------------------------
	.section	.nv.constant0._Z30FINEGRAINED_CONDENSE_KERNEL_V2ILi32ELi32ELi32EEvPKiS1_PKfPfS4_iii,"a",@progbits
	.sectionflags	@""
	.align	4
.nv.constant0._Z30FINEGRAINED_CONDENSE_KERNEL_V2ILi32ELi32ELi32EEvPKiS1_PKfPfS4_iii:
	.zero		948


//--------------------- .nv.constant0._Z27FINEGRAINED_CONDENSE_KERNELILi1024ELi4ELi256EEvPKiS1_PKfPfS4_iii --------------------------
	.section	.nv.constant0._Z27FINEGRAINED_CONDENSE_KERNELILi1024ELi4ELi256EEvPKiS1_PKfPfS4_iii,"a",@progbits
	.sectionflags	@""
	.align	4
.nv.constant0._Z27FINEGRAINED_CONDENSE_KERNELILi1024ELi4ELi256EEvPKiS1_PKfPfS4_iii:
	.zero		948


//--------------------- SYMBOLS --------------------------

	.type		.nv.reservedSmem.offset0,@object
	.size		.nv.reservedSmem.offset0,0x4
	.type		.nv.reservedSmem.cap,@object
	.size		.nv.reservedSmem.cap,0x4
